//
// Generated by NVIDIA NVVM Compiler
//
// Compiler Build ID: CL-36424714
// Cuda compilation tools, release 13.0, V13.0.88
// Based on NVVM 20.0.0
//

.version 9.0
.target sm_100
.address_size 64

	// .globl	_Z9dftKernelPK6float2PS_iiii
.global .align 1 .b8 _ZN34_INTERNAL_a2e1769d_4_k_cu_a7998e654cuda3std3__45__cpo5beginE[1];
.global .align 1 .b8 _ZN34_INTERNAL_a2e1769d_4_k_cu_a7998e654cuda3std3__45__cpo3endE[1];
.global .align 1 .b8 _ZN34_INTERNAL_a2e1769d_4_k_cu_a7998e654cuda3std3__45__cpo6cbeginE[1];
.global .align 1 .b8 _ZN34_INTERNAL_a2e1769d_4_k_cu_a7998e654cuda3std3__45__cpo4cendE[1];
.global .align 1 .b8 _ZN34_INTERNAL_a2e1769d_4_k_cu_a7998e654cuda3std3__45__cpo6rbeginE[1];
.global .align 1 .b8 _ZN34_INTERNAL_a2e1769d_4_k_cu_a7998e654cuda3std3__45__cpo4rendE[1];
.global .align 1 .b8 _ZN34_INTERNAL_a2e1769d_4_k_cu_a7998e654cuda3std3__45__cpo7crbeginE[1];
.global .align 1 .b8 _ZN34_INTERNAL_a2e1769d_4_k_cu_a7998e654cuda3std3__45__cpo5crendE[1];
.global .align 1 .b8 _ZN34_INTERNAL_a2e1769d_4_k_cu_a7998e654cuda3std3__436_GLOBAL__N__a2e1769d_4_k_cu_a7998e656ignoreE[1];
.global .align 1 .b8 _ZN34_INTERNAL_a2e1769d_4_k_cu_a7998e654cuda3std3__419piecewise_constructE[1];
.global .align 1 .b8 _ZN34_INTERNAL_a2e1769d_4_k_cu_a7998e654cuda3std3__48in_placeE[1];
.global .align 1 .b8 _ZN34_INTERNAL_a2e1769d_4_k_cu_a7998e654cuda3std3__420unreachable_sentinelE[1];
.global .align 1 .b8 _ZN34_INTERNAL_a2e1769d_4_k_cu_a7998e654cuda3std6ranges3__45__cpo4swapE[1];
.global .align 1 .b8 _ZN34_INTERNAL_a2e1769d_4_k_cu_a7998e654cuda3std6ranges3__45__cpo9iter_moveE[1];
.global .align 1 .b8 _ZN34_INTERNAL_a2e1769d_4_k_cu_a7998e654cuda3std6ranges3__45__cpo5beginE[1];
.global .align 1 .b8 _ZN34_INTERNAL_a2e1769d_4_k_cu_a7998e654cuda3std6ranges3__45__cpo3endE[1];
.global .align 1 .b8 _ZN34_INTERNAL_a2e1769d_4_k_cu_a7998e654cuda3std6ranges3__45__cpo6cbeginE[1];
.global .align 1 .b8 _ZN34_INTERNAL_a2e1769d_4_k_cu_a7998e654cuda3std6ranges3__45__cpo4cendE[1];
.global .align 1 .b8 _ZN34_INTERNAL_a2e1769d_4_k_cu_a7998e654cuda3std6ranges3__45__cpo7advanceE[1];
.global .align 1 .b8 _ZN34_INTERNAL_a2e1769d_4_k_cu_a7998e654cuda3std6ranges3__45__cpo9iter_swapE[1];
.global .align 1 .b8 _ZN34_INTERNAL_a2e1769d_4_k_cu_a7998e654cuda3std6ranges3__45__cpo4nextE[1];
.global .align 1 .b8 _ZN34_INTERNAL_a2e1769d_4_k_cu_a7998e654cuda3std6ranges3__45__cpo4prevE[1];
.global .align 1 .b8 _ZN34_INTERNAL_a2e1769d_4_k_cu_a7998e654cuda3std6ranges3__45__cpo4dataE[1];
.global .align 1 .b8 _ZN34_INTERNAL_a2e1769d_4_k_cu_a7998e654cuda3std6ranges3__45__cpo5cdataE[1];
.global .align 1 .b8 _ZN34_INTERNAL_a2e1769d_4_k_cu_a7998e654cuda3std6ranges3__45__cpo4sizeE[1];
.global .align 1 .b8 _ZN34_INTERNAL_a2e1769d_4_k_cu_a7998e654cuda3std6ranges3__45__cpo5ssizeE[1];
.global .align 1 .b8 _ZN34_INTERNAL_a2e1769d_4_k_cu_a7998e654cuda3std6ranges3__45__cpo8distanceE[1];
.global .align 1 .b8 _ZN34_INTERNAL_a2e1769d_4_k_cu_a7998e656thrust24THRUST_300001_SM_1000_NS6system6detail10sequential3seqE[1];
.global .align 4 .b8 __cudart_i2opi_f[24] = {65, 144, 67, 60, 153, 149, 98, 219, 192, 221, 52, 245, 209, 87, 39, 252, 41, 21, 68, 78, 110, 131, 249, 162};

.visible .entry _Z9dftKernelPK6float2PS_iiii(
	.param .u64 .ptr .align 1 _Z9dftKernelPK6float2PS_iiii_param_0,
	.param .u64 .ptr .align 1 _Z9dftKernelPK6float2PS_iiii_param_1,
	.param .u32 _Z9dftKernelPK6float2PS_iiii_param_2,
	.param .u32 _Z9dftKernelPK6float2PS_iiii_param_3,
	.param .u32 _Z9dftKernelPK6float2PS_iiii_param_4,
	.param .u32 _Z9dftKernelPK6float2PS_iiii_param_5
)
{
	.local .align 4 .b8 	__local_depot0[28];
	.reg .b64 	%SP;
	.reg .b64 	%SPL;
	.reg .pred 	%p<22>;
	.reg .b32 	%r<95>;
	.reg .b32 	%f<81>;
	.reg .b64 	%rd<48>;
	.reg .b64 	%fd<11>;

	mov.u64 	%SPL, __local_depot0;
	ld.param.u32 	%r35, [_Z9dftKernelPK6float2PS_iiii_param_2];
	ld.param.u32 	%r36, [_Z9dftKernelPK6float2PS_iiii_param_3];
	ld.param.u32 	%r38, [_Z9dftKernelPK6float2PS_iiii_param_5];
	add.u64 	%rd1, %SPL, 0;
	add.u64 	%rd2, %SPL, 0;
	mov.u32 	%r1, %tid.x;
	setp.ge.s32 	%p1, %r1, %r36;
	@%p1 bra 	$L__BB0_25;
	setp.lt.s32 	%p2, %r38, 1;
	mov.f32 	%f79, 0f00000000;
	mov.f32 	%f80, %f79;
	@%p2 bra 	$L__BB0_24;
	mov.f32 	%f80, 0f00000000;
	mov.b32 	%r85, 0;
	cvt.rn.f64.u32 	%fd2, %r1;
	mul.f64 	%fd3, %fd2, 0d401921FB54442EEA;
	cvt.rn.f64.u32 	%fd5, %r36;
	mov.u64 	%rd27, __cudart_i2opi_f;
	mov.f32 	%f79, %f80;
$L__BB0_3:
	ld.param.u32 	%r84, [_Z9dftKernelPK6float2PS_iiii_param_4];
	mul.lo.s32 	%r3, %r85, %r84;
	mov.f32 	%f78, 0f00000000;
	mov.b32 	%r86, 0;
	mov.f32 	%f77, %f78;
$L__BB0_4:
	add.s32 	%r5, %r86, %r3;
	setp.ge.s32 	%p3, %r5, %r35;
	@%p3 bra 	$L__BB0_22;
	cvt.rn.f64.u32 	%fd1, %r86;
	mul.f64 	%fd4, %fd3, %fd1;
	div.rn.f64 	%fd6, %fd4, %fd5;
	cvt.rn.f32.f64 	%f5, %fd6;
	mul.f32 	%f26, %f5, 0f3F22F983;
	cvt.rni.s32.f32 	%r94, %f26;
	cvt.rn.f32.s32 	%f27, %r94;
	fma.rn.f32 	%f28, %f27, 0fBFC90FDA, %f5;
	fma.rn.f32 	%f29, %f27, 0fB3A22168, %f28;
	fma.rn.f32 	%f76, %f27, 0fA7C234C5, %f29;
	abs.f32 	%f7, %f5;
	setp.ltu.f32 	%p4, %f7, 0f47CE4780;
	mov.u32 	%r90, %r94;
	mov.f32 	%f75, %f76;
	@%p4 bra 	$L__BB0_13;
	setp.eq.f32 	%p5, %f7, 0f7F800000;
	@%p5 bra 	$L__BB0_12;
	mov.b32 	%r7, %f5;
	shl.b32 	%r42, %r7, 8;
	or.b32  	%r8, %r42, -2147483648;
	mov.b64 	%rd46, 0;
	mov.b32 	%r87, 0;
	mov.u64 	%rd44, %rd27;
	mov.u64 	%rd45, %rd2;
$L__BB0_8:
	.pragma "nounroll";
	ld.global.nc.u32 	%r43, [%rd44];
	mad.wide.u32 	%rd19, %r43, %r8, %rd46;
	shr.u64 	%rd46, %rd19, 32;
	st.local.u32 	[%rd45], %rd19;
	add.s32 	%r87, %r87, 1;
	add.s64 	%rd45, %rd45, 4;
	add.s64 	%rd44, %rd44, 4;
	setp.ne.s32 	%p6, %r87, 6;
	@%p6 bra 	$L__BB0_8;
	shr.u32 	%r44, %r7, 23;
	st.local.u32 	[%rd2+24], %rd46;
	and.b32  	%r11, %r44, 31;
	and.b32  	%r45, %r44, 224;
	add.s32 	%r46, %r45, -128;
	shr.u32 	%r47, %r46, 5;
	mul.wide.u32 	%rd20, %r47, 4;
	sub.s64 	%rd9, %rd2, %rd20;
	ld.local.u32 	%r88, [%rd9+24];
	ld.local.u32 	%r89, [%rd9+20];
	setp.eq.s32 	%p7, %r11, 0;
	@%p7 bra 	$L__BB0_11;
	shf.l.wrap.b32 	%r88, %r89, %r88, %r11;
	ld.local.u32 	%r48, [%rd9+16];
	shf.l.wrap.b32 	%r89, %r48, %r89, %r11;
$L__BB0_11:
	shr.u32 	%r49, %r88, 30;
	shf.l.wrap.b32 	%r50, %r89, %r88, 2;
	shl.b32 	%r51, %r89, 2;
	shr.u32 	%r52, %r50, 31;
	add.s32 	%r53, %r52, %r49;
	neg.s32 	%r54, %r53;
	setp.lt.s32 	%p8, %r7, 0;
	selp.b32 	%r90, %r54, %r53, %p8;
	xor.b32  	%r55, %r50, %r7;
	shr.s32 	%r56, %r50, 31;
	xor.b32  	%r57, %r56, %r50;
	xor.b32  	%r58, %r56, %r51;
	cvt.u64.u32 	%rd21, %r57;
	shl.b64 	%rd22, %rd21, 32;
	cvt.u64.u32 	%rd23, %r58;
	or.b64  	%rd24, %rd22, %rd23;
	cvt.rn.f64.s64 	%fd7, %rd24;
	mul.f64 	%fd8, %fd7, 0d3BF921FB54442D19;
	cvt.rn.f32.f64 	%f30, %fd8;
	neg.f32 	%f31, %f30;
	setp.lt.s32 	%p9, %r55, 0;
	selp.f32 	%f75, %f31, %f30, %p9;
	bra.uni 	$L__BB0_13;
$L__BB0_12:
	mov.f32 	%f32, 0f00000000;
	mul.rn.f32 	%f75, %f5, %f32;
	mov.b32 	%r90, 0;
$L__BB0_13:
	add.s32 	%r60, %r90, 1;
	mul.rn.f32 	%f33, %f75, %f75;
	and.b32  	%r61, %r90, 1;
	setp.eq.b32 	%p11, %r61, 1;
	selp.f32 	%f34, %f75, 0f3F800000, %p11;
	fma.rn.f32 	%f35, %f33, %f34, 0f00000000;
	fma.rn.f32 	%f36, %f33, 0f37CBAC00, 0fBAB607ED;
	selp.f32 	%f37, 0fB94D4153, %f36, %p11;
	selp.f32 	%f38, 0f3C0885E4, 0f3D2AAABB, %p11;
	fma.rn.f32 	%f39, %f37, %f33, %f38;
	selp.f32 	%f40, 0fBE2AAAA8, 0fBEFFFFFF, %p11;
	fma.rn.f32 	%f41, %f39, %f33, %f40;
	fma.rn.f32 	%f42, %f41, %f35, %f34;
	and.b32  	%r62, %r60, 2;
	setp.eq.s32 	%p12, %r62, 0;
	mov.f32 	%f43, 0f00000000;
	sub.f32 	%f44, %f43, %f42;
	selp.f32 	%f11, %f42, %f44, %p12;
	@%p4 bra 	$L__BB0_21;
	setp.eq.f32 	%p13, %f7, 0f7F800000;
	@%p13 bra 	$L__BB0_20;
	mov.b32 	%r20, %f5;
	shl.b32 	%r64, %r20, 8;
	or.b32  	%r21, %r64, -2147483648;
	mov.b64 	%rd47, 0;
	mov.b32 	%r91, 0;
$L__BB0_16:
	.pragma "nounroll";
	mul.wide.u32 	%rd26, %r91, 4;
	add.s64 	%rd28, %rd27, %rd26;
	ld.global.nc.u32 	%r65, [%rd28];
	mad.wide.u32 	%rd29, %r65, %r21, %rd47;
	shr.u64 	%rd47, %rd29, 32;
	add.s64 	%rd30, %rd1, %rd26;
	st.local.u32 	[%rd30], %rd29;
	add.s32 	%r91, %r91, 1;
	setp.ne.s32 	%p14, %r91, 6;
	@%p14 bra 	$L__BB0_16;
	shr.u32 	%r66, %r20, 23;
	st.local.u32 	[%rd1+24], %rd47;
	and.b32  	%r24, %r66, 31;
	and.b32  	%r67, %r66, 224;
	add.s32 	%r68, %r67, -128;
	shr.u32 	%r69, %r68, 5;
	mul.wide.u32 	%rd31, %r69, 4;
	sub.s64 	%rd12, %rd1, %rd31;
	ld.local.u32 	%r92, [%rd12+24];
	ld.local.u32 	%r93, [%rd12+20];
	setp.eq.s32 	%p15, %r24, 0;
	@%p15 bra 	$L__BB0_19;
	shf.l.wrap.b32 	%r92, %r93, %r92, %r24;
	ld.local.u32 	%r70, [%rd12+16];
	shf.l.wrap.b32 	%r93, %r70, %r93, %r24;
$L__BB0_19:
	shr.u32 	%r71, %r92, 30;
	shf.l.wrap.b32 	%r72, %r93, %r92, 2;
	shl.b32 	%r73, %r93, 2;
	shr.u32 	%r74, %r72, 31;
	add.s32 	%r75, %r74, %r71;
	neg.s32 	%r76, %r75;
	setp.lt.s32 	%p16, %r20, 0;
	selp.b32 	%r94, %r76, %r75, %p16;
	xor.b32  	%r77, %r72, %r20;
	shr.s32 	%r78, %r72, 31;
	xor.b32  	%r79, %r78, %r72;
	xor.b32  	%r80, %r78, %r73;
	cvt.u64.u32 	%rd32, %r79;
	shl.b64 	%rd33, %rd32, 32;
	cvt.u64.u32 	%rd34, %r80;
	or.b64  	%rd35, %rd33, %rd34;
	cvt.rn.f64.s64 	%fd9, %rd35;
	mul.f64 	%fd10, %fd9, 0d3BF921FB54442D19;
	cvt.rn.f32.f64 	%f45, %fd10;
	neg.f32 	%f46, %f45;
	setp.lt.s32 	%p17, %r77, 0;
	selp.f32 	%f76, %f46, %f45, %p17;
	bra.uni 	$L__BB0_21;
$L__BB0_20:
	mov.f32 	%f47, 0f00000000;
	mul.rn.f32 	%f76, %f5, %f47;
	mov.b32 	%r94, 0;
$L__BB0_21:
	ld.param.u64 	%rd42, [_Z9dftKernelPK6float2PS_iiii_param_0];
	mul.rn.f32 	%f48, %f76, %f76;
	and.b32  	%r82, %r94, 1;
	setp.eq.b32 	%p18, %r82, 1;
	selp.f32 	%f49, 0f3F800000, %f76, %p18;
	fma.rn.f32 	%f50, %f48, %f49, 0f00000000;
	fma.rn.f32 	%f51, %f48, 0f37CBAC00, 0fBAB607ED;
	selp.f32 	%f52, %f51, 0fB94D4153, %p18;
	selp.f32 	%f53, 0f3D2AAABB, 0f3C0885E4, %p18;
	fma.rn.f32 	%f54, %f52, %f48, %f53;
	selp.f32 	%f55, 0fBEFFFFFF, 0fBE2AAAA8, %p18;
	fma.rn.f32 	%f56, %f54, %f48, %f55;
	fma.rn.f32 	%f57, %f56, %f50, %f49;
	and.b32  	%r83, %r94, 2;
	setp.eq.s32 	%p19, %r83, 0;
	mov.f32 	%f58, 0f00000000;
	sub.f32 	%f59, %f58, %f57;
	selp.f32 	%f60, %f57, %f59, %p19;
	cvta.to.global.u64 	%rd36, %rd42;
	mul.wide.s32 	%rd37, %r5, 8;
	add.s64 	%rd38, %rd36, %rd37;
	ld.global.v2.f32 	{%f61, %f62}, [%rd38];
	mul.f32 	%f63, %f62, %f60;
	fma.rn.f32 	%f64, %f11, %f61, %f63;
	add.f32 	%f78, %f78, %f64;
	mul.f32 	%f65, %f11, %f62;
	mul.f32 	%f66, %f61, %f60;
	sub.f32 	%f67, %f65, %f66;
	add.f32 	%f77, %f77, %f67;
$L__BB0_22:
	add.s32 	%r86, %r86, 1;
	setp.ne.s32 	%p20, %r86, %r36;
	@%p20 bra 	$L__BB0_4;
	add.f32 	%f80, %f80, %f78;
	add.f32 	%f79, %f79, %f77;
	add.s32 	%r85, %r85, 1;
	setp.ne.s32 	%p21, %r85, %r38;
	@%p21 bra 	$L__BB0_3;
$L__BB0_24:
	ld.param.u64 	%rd43, [_Z9dftKernelPK6float2PS_iiii_param_1];
	cvt.rn.f32.s32 	%f68, %r38;
	div.rn.f32 	%f69, %f80, %f68;
	div.rn.f32 	%f70, %f79, %f68;
	cvta.to.global.u64 	%rd39, %rd43;
	mul.wide.u32 	%rd40, %r1, 8;
	add.s64 	%rd41, %rd39, %rd40;
	st.global.v2.f32 	[%rd41], {%f69, %f70};
$L__BB0_25:
	ret;

}
	// .globl	_Z9dftKernelPK6float2Pfiiii
.visible .entry _Z9dftKernelPK6float2Pfiiii(
	.param .u64 .ptr .align 1 _Z9dftKernelPK6float2Pfiiii_param_0,
	.param .u64 .ptr .align 1 _Z9dftKernelPK6float2Pfiiii_param_1,
	.param .u32 _Z9dftKernelPK6float2Pfiiii_param_2,
	.param .u32 _Z9dftKernelPK6float2Pfiiii_param_3,
	.param .u32 _Z9dftKernelPK6float2Pfiiii_param_4,
	.param .u32 _Z9dftKernelPK6float2Pfiiii_param_5
)
{
	.local .align 4 .b8 	__local_depot1[28];
	.reg .b64 	%SP;
	.reg .b64 	%SPL;
	.reg .pred 	%p<22>;
	.reg .b32 	%r<96>;
	.reg .b32 	%f<66>;
	.reg .b64 	%rd<48>;
	.reg .b64 	%fd<11>;

	mov.u64 	%SPL, __local_depot1;
	ld.param.u32 	%r35, [_Z9dftKernelPK6float2Pfiiii_param_3];
	ld.param.u32 	%r36, [_Z9dftKernelPK6float2Pfiiii_param_4];
	ld.param.u32 	%r37, [_Z9dftKernelPK6float2Pfiiii_param_5];
	add.u64 	%rd1, %SPL, 0;
	add.u64 	%rd2, %SPL, 0;
	mov.u32 	%r38, %ctaid.x;
	mov.u32 	%r39, %ntid.x;
	mov.u32 	%r40, %tid.x;
	mad.lo.s32 	%r41, %r38, %r39, %r40;
	mul.lo.s32 	%r1, %r36, %r41;
	add.s32 	%r2, %r1, %r35;
	setp.ge.s32 	%p1, %r41, %r37;
	setp.lt.s32 	%p2, %r35, 1;
	or.pred  	%p3, %p1, %p2;
	@%p3 bra 	$L__BB1_21;
	cvt.rn.f64.u32 	%fd1, %r35;
	mov.u64 	%rd27, __cudart_i2opi_f;
	mov.u32 	%r86, %r1;
$L__BB1_2:
	sub.s32 	%r4, %r86, %r1;
	cvt.rn.f64.s32 	%fd3, %r4;
	mul.f64 	%fd2, %fd3, 0d401921FB54442EEA;
	mov.f32 	%f62, 0f00000000;
	mov.f32 	%f63, %f62;
	mov.u32 	%r87, %r1;
$L__BB1_3:
	sub.s32 	%r42, %r87, %r1;
	cvt.rn.f64.s32 	%fd4, %r42;
	mul.f64 	%fd5, %fd2, %fd4;
	div.rn.f64 	%fd6, %fd5, %fd1;
	cvt.rn.f32.f64 	%f3, %fd6;
	mul.f32 	%f16, %f3, 0f3F22F983;
	cvt.rni.s32.f32 	%r95, %f16;
	cvt.rn.f32.s32 	%f17, %r95;
	fma.rn.f32 	%f18, %f17, 0fBFC90FDA, %f3;
	fma.rn.f32 	%f19, %f17, 0fB3A22168, %f18;
	fma.rn.f32 	%f65, %f17, 0fA7C234C5, %f19;
	abs.f32 	%f5, %f3;
	setp.ltu.f32 	%p4, %f5, 0f47CE4780;
	mov.u32 	%r91, %r95;
	mov.f32 	%f64, %f65;
	@%p4 bra 	$L__BB1_11;
	setp.neu.f32 	%p5, %f5, 0f7F800000;
	@%p5 bra 	$L__BB1_6;
	mov.f32 	%f22, 0f00000000;
	mul.rn.f32 	%f64, %f3, %f22;
	mov.b32 	%r91, 0;
	bra.uni 	$L__BB1_11;
$L__BB1_6:
	mov.b32 	%r7, %f3;
	shl.b32 	%r44, %r7, 8;
	or.b32  	%r8, %r44, -2147483648;
	mov.b64 	%rd46, 0;
	mov.b32 	%r88, 0;
	mov.u64 	%rd44, __cudart_i2opi_f;
	mov.u64 	%rd45, %rd2;
$L__BB1_7:
	.pragma "nounroll";
	ld.global.nc.u32 	%r45, [%rd44];
	mad.wide.u32 	%rd19, %r45, %r8, %rd46;
	shr.u64 	%rd46, %rd19, 32;
	st.local.u32 	[%rd45], %rd19;
	add.s32 	%r88, %r88, 1;
	add.s64 	%rd45, %rd45, 4;
	add.s64 	%rd44, %rd44, 4;
	setp.ne.s32 	%p6, %r88, 6;
	@%p6 bra 	$L__BB1_7;
	shr.u32 	%r46, %r7, 23;
	st.local.u32 	[%rd2+24], %rd46;
	and.b32  	%r11, %r46, 31;
	and.b32  	%r47, %r46, 224;
	add.s32 	%r48, %r47, -128;
	shr.u32 	%r49, %r48, 5;
	mul.wide.u32 	%rd20, %r49, 4;
	sub.s64 	%rd9, %rd2, %rd20;
	ld.local.u32 	%r89, [%rd9+24];
	ld.local.u32 	%r90, [%rd9+20];
	setp.eq.s32 	%p7, %r11, 0;
	@%p7 bra 	$L__BB1_10;
	shf.l.wrap.b32 	%r89, %r90, %r89, %r11;
	ld.local.u32 	%r50, [%rd9+16];
	shf.l.wrap.b32 	%r90, %r50, %r90, %r11;
$L__BB1_10:
	shr.u32 	%r51, %r89, 30;
	shf.l.wrap.b32 	%r52, %r90, %r89, 2;
	shl.b32 	%r53, %r90, 2;
	shr.u32 	%r54, %r52, 31;
	add.s32 	%r55, %r54, %r51;
	neg.s32 	%r56, %r55;
	setp.lt.s32 	%p8, %r7, 0;
	selp.b32 	%r91, %r56, %r55, %p8;
	xor.b32  	%r57, %r52, %r7;
	shr.s32 	%r58, %r52, 31;
	xor.b32  	%r59, %r58, %r52;
	xor.b32  	%r60, %r58, %r53;
	cvt.u64.u32 	%rd21, %r59;
	shl.b64 	%rd22, %rd21, 32;
	cvt.u64.u32 	%rd23, %r60;
	or.b64  	%rd24, %rd22, %rd23;
	cvt.rn.f64.s64 	%fd7, %rd24;
	mul.f64 	%fd8, %fd7, 0d3BF921FB54442D19;
	cvt.rn.f32.f64 	%f20, %fd8;
	neg.f32 	%f21, %f20;
	setp.lt.s32 	%p9, %r57, 0;
	selp.f32 	%f64, %f21, %f20, %p9;
$L__BB1_11:
	setp.ltu.f32 	%p10, %f5, 0f47CE4780;
	add.s32 	%r62, %r91, 1;
	mul.rn.f32 	%f23, %f64, %f64;
	and.b32  	%r63, %r91, 1;
	setp.eq.b32 	%p11, %r63, 1;
	selp.f32 	%f24, %f64, 0f3F800000, %p11;
	fma.rn.f32 	%f25, %f23, %f24, 0f00000000;
	fma.rn.f32 	%f26, %f23, 0f37CBAC00, 0fBAB607ED;
	selp.f32 	%f27, 0fB94D4153, %f26, %p11;
	selp.f32 	%f28, 0f3C0885E4, 0f3D2AAABB, %p11;
	fma.rn.f32 	%f29, %f27, %f23, %f28;
	selp.f32 	%f30, 0fBE2AAAA8, 0fBEFFFFFF, %p11;
	fma.rn.f32 	%f31, %f29, %f23, %f30;
	fma.rn.f32 	%f32, %f31, %f25, %f24;
	and.b32  	%r64, %r62, 2;
	setp.eq.s32 	%p12, %r64, 0;
	mov.f32 	%f33, 0f00000000;
	sub.f32 	%f34, %f33, %f32;
	selp.f32 	%f9, %f32, %f34, %p12;
	@%p10 bra 	$L__BB1_19;
	setp.neu.f32 	%p13, %f5, 0f7F800000;
	@%p13 bra 	$L__BB1_14;
	mov.f32 	%f37, 0f00000000;
	mul.rn.f32 	%f65, %f3, %f37;
	mov.b32 	%r95, 0;
	bra.uni 	$L__BB1_19;
$L__BB1_14:
	mov.b32 	%r20, %f3;
	shl.b32 	%r66, %r20, 8;
	or.b32  	%r21, %r66, -2147483648;
	mov.b64 	%rd47, 0;
	mov.b32 	%r92, 0;
$L__BB1_15:
	.pragma "nounroll";
	mul.wide.u32 	%rd26, %r92, 4;
	add.s64 	%rd28, %rd27, %rd26;
	ld.global.nc.u32 	%r67, [%rd28];
	mad.wide.u32 	%rd29, %r67, %r21, %rd47;
	shr.u64 	%rd47, %rd29, 32;
	add.s64 	%rd30, %rd1, %rd26;
	st.local.u32 	[%rd30], %rd29;
	add.s32 	%r92, %r92, 1;
	setp.ne.s32 	%p14, %r92, 6;
	@%p14 bra 	$L__BB1_15;
	shr.u32 	%r68, %r20, 23;
	st.local.u32 	[%rd1+24], %rd47;
	and.b32  	%r24, %r68, 31;
	and.b32  	%r69, %r68, 224;
	add.s32 	%r70, %r69, -128;
	shr.u32 	%r71, %r70, 5;
	mul.wide.u32 	%rd31, %r71, 4;
	sub.s64 	%rd12, %rd1, %rd31;
	ld.local.u32 	%r93, [%rd12+24];
	ld.local.u32 	%r94, [%rd12+20];
	setp.eq.s32 	%p15, %r24, 0;
	@%p15 bra 	$L__BB1_18;
	shf.l.wrap.b32 	%r93, %r94, %r93, %r24;
	ld.local.u32 	%r72, [%rd12+16];
	shf.l.wrap.b32 	%r94, %r72, %r94, %r24;
$L__BB1_18:
	shr.u32 	%r73, %r93, 30;
	shf.l.wrap.b32 	%r74, %r94, %r93, 2;
	shl.b32 	%r75, %r94, 2;
	shr.u32 	%r76, %r74, 31;
	add.s32 	%r77, %r76, %r73;
	neg.s32 	%r78, %r77;
	setp.lt.s32 	%p16, %r20, 0;
	selp.b32 	%r95, %r78, %r77, %p16;
	xor.b32  	%r79, %r74, %r20;
	shr.s32 	%r80, %r74, 31;
	xor.b32  	%r81, %r80, %r74;
	xor.b32  	%r82, %r80, %r75;
	cvt.u64.u32 	%rd32, %r81;
	shl.b64 	%rd33, %rd32, 32;
	cvt.u64.u32 	%rd34, %r82;
	or.b64  	%rd35, %rd33, %rd34;
	cvt.rn.f64.s64 	%fd9, %rd35;
	mul.f64 	%fd10, %fd9, 0d3BF921FB54442D19;
	cvt.rn.f32.f64 	%f35, %fd10;
	neg.f32 	%f36, %f35;
	setp.lt.s32 	%p17, %r79, 0;
	selp.f32 	%f65, %f36, %f35, %p17;
$L__BB1_19:
	ld.param.u64 	%rd42, [_Z9dftKernelPK6float2Pfiiii_param_0];
	mul.rn.f32 	%f38, %f65, %f65;
	and.b32  	%r84, %r95, 1;
	setp.eq.b32 	%p18, %r84, 1;
	selp.f32 	%f39, 0f3F800000, %f65, %p18;
	fma.rn.f32 	%f40, %f38, %f39, 0f00000000;
	fma.rn.f32 	%f41, %f38, 0f37CBAC00, 0fBAB607ED;
	selp.f32 	%f42, %f41, 0fB94D4153, %p18;
	selp.f32 	%f43, 0f3D2AAABB, 0f3C0885E4, %p18;
	fma.rn.f32 	%f44, %f42, %f38, %f43;
	selp.f32 	%f45, 0fBEFFFFFF, 0fBE2AAAA8, %p18;
	fma.rn.f32 	%f46, %f44, %f38, %f45;
	fma.rn.f32 	%f47, %f46, %f40, %f39;
	and.b32  	%r85, %r95, 2;
	setp.eq.s32 	%p19, %r85, 0;
	mov.f32 	%f48, 0f00000000;
	sub.f32 	%f49, %f48, %f47;
	selp.f32 	%f50, %f47, %f49, %p19;
	cvta.to.global.u64 	%rd36, %rd42;
	mul.wide.s32 	%rd37, %r87, 8;
	add.s64 	%rd38, %rd36, %rd37;
	ld.global.v2.f32 	{%f51, %f52}, [%rd38];
	mul.f32 	%f53, %f52, %f50;
	fma.rn.f32 	%f54, %f9, %f51, %f53;
	mul.f32 	%f55, %f9, %f52;
	mul.f32 	%f56, %f51, %f50;
	sub.f32 	%f57, %f55, %f56;
	add.f32 	%f62, %f62, %f54;
	add.f32 	%f63, %f63, %f57;
	add.s32 	%r87, %r87, 1;
	setp.lt.s32 	%p20, %r87, %r2;
	@%p20 bra 	$L__BB1_3;
	ld.param.u64 	%rd43, [_Z9dftKernelPK6float2Pfiiii_param_1];
	mul.f32 	%f58, %f63, %f63;
	fma.rn.f32 	%f59, %f62, %f62, %f58;
	sqrt.rn.f32 	%f60, %f59;
	cvta.to.global.u64 	%rd39, %rd43;
	mul.wide.s32 	%rd40, %r4, 4;
	add.s64 	%rd41, %rd39, %rd40;
	atom.global.add.f32 	%f61, [%rd41], %f60;
	add.s32 	%r86, %r86, 1;
	setp.lt.s32 	%p21, %r86, %r2;
	@%p21 bra 	$L__BB1_2;
$L__BB1_21:
	ret;

}
	// .globl	_Z9avgKernelPfii
.visible .entry _Z9avgKernelPfii(
	.param .u64 .ptr .align 1 _Z9avgKernelPfii_param_0,
	.param .u32 _Z9avgKernelPfii_param_1,
	.param .u32 _Z9avgKernelPfii_param_2
)
{
	.reg .pred 	%p<2>;
	.reg .b32 	%r<7>;
	.reg .b32 	%f<4>;
	.reg .b64 	%rd<5>;

	ld.param.u64 	%rd1, [_Z9avgKernelPfii_param_0];
	ld.param.u32 	%r3, [_Z9avgKernelPfii_param_1];
	ld.param.u32 	%r2, [_Z9avgKernelPfii_param_2];
	mov.u32 	%r4, %ctaid.x;
	mov.u32 	%r5, %ntid.x;
	mov.u32 	%r6, %tid.x;
	mad.lo.s32 	%r1, %r4, %r5, %r6;
	setp.ge.s32 	%p1, %r1, %r3;
	@%p1 bra 	$L__BB2_2;
	cvta.to.global.u64 	%rd2, %rd1;
	mul.wide.s32 	%rd3, %r1, 4;
	add.s64 	%rd4, %rd2, %rd3;
	ld.global.f32 	%f1, [%rd4];
	cvt.rn.f32.s32 	%f2, %r2;
	div.rn.f32 	%f3, %f1, %f2;
	st.global.f32 	[%rd4], %f3;
$L__BB2_2:
	ret;

}


// ===== COMPILED SASS (sm_100) =====

	.target	sm_100

	.elftype	@"ET_EXEC"


//--------------------- .note.nv.tkinfo           --------------------------
	.section	.note.nv.tkinfo,"",@"SHT_NOTE"
	.sectionflags	@"SHF_NOTE_NV_TKINFO"
	.tkinfo
        /*0018*/ 	.word	0x00000002
        /*0030*/ 	.string	""
        /*0030*/ 	.string	"ptxas"
        /*0030*/ 	.string	"Cuda compilation tools, release 13.0, V13.0.88"
        /*0030*/ 	.string	"Build cuda_13.0.r13.0/compiler.36424714_0"
        /*0030*/ 	.string	"-arch sm_100 -m 64 "



//--------------------- .note.nv.cuinfo           --------------------------
	.section	.note.nv.cuinfo,"",@"SHT_NOTE"
	.sectionflags	@"SHF_NOTE_NV_CUINFO"
        /*0018*/ 	.short	0x0002
        /*001a*/ 	.short	0x0064
        /*001c*/ 	.short	0x0082
	.zero		2


//--------------------- .nv.info                  --------------------------
	.section	.nv.info,"",@"SHT_CUDA_INFO"
	.align	4


	//----- nvinfo : EIATTR_REGCOUNT
	.align		4
        /*0000*/ 	.byte	0x04, 0x2f
        /*0002*/ 	.short	(.L_30 - .L_29)
	.align		4
.L_29:
        /*0004*/ 	.word	index@(_Z9dftKernelPK6float2PS_iiii)
        /*0008*/ 	.word	0x0000001f


	//----- nvinfo : EIATTR_FRAME_SIZE
	.align		4
.L_30:
        /*000c*/ 	.byte	0x04, 0x11
        /*000e*/ 	.short	(.L_32 - .L_31)
	.align		4
.L_31:
        /*0010*/ 	.word	index@($__internal_4_$__cuda_sm3x_div_rn_noftz_f32_slowpath)
        /*0014*/ 	.word	0x00000020


	//----- nvinfo : EIATTR_FRAME_SIZE
	.align		4
.L_32:
        /*0018*/ 	.byte	0x04, 0x11
        /*001a*/ 	.short	(.L_34 - .L_33)
	.align		4
.L_33:
        /*001c*/ 	.word	index@($__internal_3_$__cuda_sm20_div_rn_f64_full)
        /*0020*/ 	.word	0x00000020


	//----- nvinfo : EIATTR_FRAME_SIZE
	.align		4
.L_34:
        /*0024*/ 	.byte	0x04, 0x11
        /*0026*/ 	.short	(.L_36 - .L_35)
	.align		4
.L_35:
        /*0028*/ 	.word	index@(_Z9dftKernelPK6float2PS_iiii)
        /*002c*/ 	.word	0x00000020


	//----- nvinfo : EIATTR_REGCOUNT
	.align		4
.L_36:
        /*0030*/ 	.byte	0x04, 0x2f
        /*0032*/ 	.short	(.L_38 - .L_37)
	.align		4
.L_37:
        /*0034*/ 	.word	index@(_Z9dftKernelPK6float2Pfiiii)
        /*0038*/ 	.word	0x0000001f


	//----- nvinfo : EIATTR_FRAME_SIZE
	.align		4
.L_38:
        /*003c*/ 	.byte	0x04, 0x11
        /*003e*/ 	.short	(.L_40 - .L_39)
	.align		4
.L_39:
        /*0040*/ 	.word	index@($__internal_2_$__cuda_sm20_sqrt_rn_f32_slowpath)
        /*0044*/ 	.word	0x00000020


	//----- nvinfo : EIATTR_FRAME_SIZE
	.align		4
.L_40:
        /*0048*/ 	.byte	0x04, 0x11
        /*004a*/ 	.short	(.L_42 - .L_41)
	.align		4
.L_41:
        /*004c*/ 	.word	index@($__internal_1_$__cuda_sm20_div_rn_f64_full)
        /*0050*/ 	.word	0x00000020


	//----- nvinfo : EIATTR_FRAME_SIZE
	.align		4
.L_42:
        /*0054*/ 	.byte	0x04, 0x11
        /*0056*/ 	.short	(.L_44 - .L_43)
	.align		4
.L_43:
        /*0058*/ 	.word	index@(_Z9dftKernelPK6float2Pfiiii)
        /*005c*/ 	.word	0x00000020


	//----- nvinfo : EIATTR_REGCOUNT
	.align		4
.L_44:
        /*0060*/ 	.byte	0x04, 0x2f
        /*0062*/ 	.short	(.L_46 - .L_45)
	.align		4
.L_45:
        /*0064*/ 	.word	index@(_Z9avgKernelPfii)
        /*0068*/ 	.word	0x00000010


	//----- nvinfo : EIATTR_FRAME_SIZE
	.align		4
.L_46:
        /*006c*/ 	.byte	0x04, 0x11
        /*006e*/ 	.short	(.L_48 - .L_47)
	.align		4
.L_47:
        /*0070*/ 	.word	index@($__internal_0_$__cuda_sm3x_div_rn_noftz_f32_slowpath)
        /*0074*/ 	.word	0x00000000


	//----- nvinfo : EIATTR_FRAME_SIZE
	.align		4
.L_48:
        /*0078*/ 	.byte	0x04, 0x11
        /*007a*/ 	.short	(.L_50 - .L_49)
	.align		4
.L_49:
        /*007c*/ 	.word	index@(_Z9avgKernelPfii)
        /*0080*/ 	.word	0x00000000


	//----- nvinfo : EIATTR_MIN_STACK_SIZE
	.align		4
.L_50:
        /*0084*/ 	.byte	0x04, 0x12
        /*0086*/ 	.short	(.L_52 - .L_51)
	.align		4
.L_51:
        /*0088*/ 	.word	index@(_Z9avgKernelPfii)
        /*008c*/ 	.word	0x00000000


	//----- nvinfo : EIATTR_MIN_STACK_SIZE
	.align		4
.L_52:
        /*0090*/ 	.byte	0x04, 0x12
        /*0092*/ 	.short	(.L_54 - .L_53)
	.align		4
.L_53:
        /*0094*/ 	.word	index@(_Z9dftKernelPK6float2Pfiiii)
        /*0098*/ 	.word	0x00000020


	//----- nvinfo : EIATTR_MIN_STACK_SIZE
	.align		4
.L_54:
        /*009c*/ 	.byte	0x04, 0x12
        /*009e*/ 	.short	(.L_56 - .L_55)
	.align		4
.L_55:
        /*00a0*/ 	.word	index@(_Z9dftKernelPK6float2PS_iiii)
        /*00a4*/ 	.word	0x00000020
.L_56:


//--------------------- .nv.compat                --------------------------
	.section	.nv.compat,"",@"SHT_CUDA_COMPAT_INFO"
	.align	4
        /*0000*/ 	.byte	0x02, 0x09, 0x00, 0x00, 0x02, 0x02, 0x01, 0x00, 0x02, 0x05, 0x05, 0x00, 0x03, 0x07, 0x01, 0x01
        /*0010*/ 	.byte	0x02, 0x03, 0x00, 0x00, 0x02, 0x06, 0x01, 0x00, 0x04, 0x0b, 0x08, 0x00, 0x01, 0x00, 0x00, 0x00
        /*0020*/ 	.byte	0x00, 0x00, 0x00, 0x00


//--------------------- .nv.info._Z9avgKernelPfii --------------------------
	.section	.nv.info._Z9avgKernelPfii,"",@"SHT_CUDA_INFO"
	.sectionflags	@""
	.align	4


	//----- nvinfo : EIATTR_CUDA_API_VERSION
	.align		4
        /*0000*/ 	.byte	0x04, 0x37
        /*0002*/ 	.short	(.L_58 - .L_57)
.L_57:
        /*0004*/ 	.word	0x00000082


	//----- nvinfo : EIATTR_KPARAM_INFO
	.align		4
.L_58:
        /*0008*/ 	.byte	0x04, 0x17
        /*000a*/ 	.short	(.L_60 - .L_59)
.L_59:
        /*000c*/ 	.word	0x00000000
        /*0010*/ 	.short	0x0002
        /*0012*/ 	.short	0x000c
        /*0014*/ 	.byte	0x00, 0xf0, 0x11, 0x00


	//----- nvinfo : EIATTR_KPARAM_INFO
	.align		4
.L_60:
        /*0018*/ 	.byte	0x04, 0x17
        /*001a*/ 	.short	(.L_62 - .L_61)
.L_61:
        /*001c*/ 	.word	0x00000000
        /*0020*/ 	.short	0x0001
        /*0022*/ 	.short	0x0008
        /*0024*/ 	.byte	0x00, 0xf0, 0x11, 0x00


	//----- nvinfo : EIATTR_KPARAM_INFO
	.align		4
.L_62:
        /*0028*/ 	.byte	0x04, 0x17
        /*002a*/ 	.short	(.L_64 - .L_63)
.L_63:
        /*002c*/ 	.word	0x00000000
        /*0030*/ 	.short	0x0000
        /*0032*/ 	.short	0x0000
        /*0034*/ 	.byte	0x00, 0xf5, 0x21, 0x00


	//----- nvinfo : EIATTR_SPARSE_MMA_MASK
	.align		4
.L_64:
        /*0038*/ 	.byte	0x03, 0x50
        /*003a*/ 	.short	0x0000


	//----- nvinfo : EIATTR_MAXREG_COUNT
	.align		4
        /*003c*/ 	.byte	0x03, 0x1b
        /*003e*/ 	.short	0x00ff


	//----- nvinfo : EIATTR_MERCURY_ISA_VERSION
	.align		4
        /*0040*/ 	.byte	0x03, 0x5f
        /*0042*/ 	.short	0x0101


	//----- nvinfo : EIATTR_VRC_CTA_INIT_COUNT
	.align		4
        /*0044*/ 	.byte	0x02, 0x4a
	.zero		1
	.zero		1


	//----- nvinfo : EIATTR_EXIT_INSTR_OFFSETS
	.align		4
        /*0048*/ 	.byte	0x04, 0x1c
        /*004a*/ 	.short	(.L_66 - .L_65)


	//   ....[0]....
.L_65:
        /*004c*/ 	.word	0x00000070


	//   ....[1]....
        /*0050*/ 	.word	0x000001c0


	//----- nvinfo : EIATTR_CRS_STACK_SIZE
	.align		4
.L_66:
        /*0054*/ 	.byte	0x04, 0x1e
        /*0056*/ 	.short	(.L_68 - .L_67)
.L_67:
        /*0058*/ 	.word	0x00000000


	//----- nvinfo : EIATTR_CBANK_PARAM_SIZE
	.align		4
.L_68:
        /*005c*/ 	.byte	0x03, 0x19
        /*005e*/ 	.short	0x0010


	//----- nvinfo : EIATTR_PARAM_CBANK
	.align		4
        /*0060*/ 	.byte	0x04, 0x0a
        /*0062*/ 	.short	(.L_70 - .L_69)
	.align		4
.L_69:
        /*0064*/ 	.word	index@(.nv.constant0._Z9avgKernelPfii)
        /*0068*/ 	.short	0x0380
        /*006a*/ 	.short	0x0010


	//----- nvinfo : EIATTR_SW_WAR
	.align		4
.L_70:
        /*006c*/ 	.byte	0x04, 0x36
        /*006e*/ 	.short	(.L_72 - .L_71)
.L_71:
        /*0070*/ 	.word	0x00000008
.L_72:


//--------------------- .nv.info._Z9dftKernelPK6float2Pfiiii --------------------------
	.section	.nv.info._Z9dftKernelPK6float2Pfiiii,"",@"SHT_CUDA_INFO"
	.sectionflags	@""
	.align	4


	//----- nvinfo : EIATTR_CUDA_API_VERSION
	.align		4
        /*0000*/ 	.byte	0x04, 0x37
        /*0002*/ 	.short	(.L_74 - .L_73)
.L_73:
        /*0004*/ 	.word	0x00000082


	//----- nvinfo : EIATTR_KPARAM_INFO
	.align		4
.L_74:
        /*0008*/ 	.byte	0x04, 0x17
        /*000a*/ 	.short	(.L_76 - .L_75)
.L_75:
        /*000c*/ 	.word	0x00000000
        /*0010*/ 	.short	0x0005
        /*0012*/ 	.short	0x001c
        /*0014*/ 	.byte	0x00, 0xf0, 0x11, 0x00


	//----- nvinfo : EIATTR_KPARAM_INFO
	.align		4
.L_76:
        /*0018*/ 	.byte	0x04, 0x17
        /*001a*/ 	.short	(.L_78 - .L_77)
.L_77:
        /*001c*/ 	.word	0x00000000
        /*0020*/ 	.short	0x0004
        /*0022*/ 	.short	0x0018
        /*0024*/ 	.byte	0x00, 0xf0, 0x11, 0x00


	//----- nvinfo : EIATTR_KPARAM_INFO
	.align		4
.L_78:
        /*0028*/ 	.byte	0x04, 0x17
        /*002a*/ 	.short	(.L_80 - .L_79)
.L_79:
        /*002c*/ 	.word	0x00000000
        /*0030*/ 	.short	0x0003
        /*0032*/ 	.short	0x0014
        /*0034*/ 	.byte	0x00, 0xf0, 0x11, 0x00


	//----- nvinfo : EIATTR_KPARAM_INFO
	.align		4
.L_80:
        /*0038*/ 	.byte	0x04, 0x17
        /*003a*/ 	.short	(.L_82 - .L_81)
.L_81:
        /*003c*/ 	.word	0x00000000
        /*0040*/ 	.short	0x0002
        /*0042*/ 	.short	0x0010
        /*0044*/ 	.byte	0x00, 0xf0, 0x11, 0x00


	//----- nvinfo : EIATTR_KPARAM_INFO
	.align		4
.L_82:
        /*0048*/ 	.byte	0x04, 0x17
        /*004a*/ 	.short	(.L_84 - .L_83)
.L_83:
        /*004c*/ 	.word	0x00000000
        /*0050*/ 	.short	0x0001
        /*0052*/ 	.short	0x0008
        /*0054*/ 	.byte	0x00, 0xf5, 0x21, 0x00


	//----- nvinfo : EIATTR_KPARAM_INFO
	.align		4
.L_84:
        /*0058*/ 	.byte	0x04, 0x17
        /*005a*/ 	.short	(.L_86 - .L_85)
.L_85:
        /*005c*/ 	.word	0x00000000
        /*0060*/ 	.short	0x0000
        /*0062*/ 	.short	0x0000
        /*0064*/ 	.byte	0x00, 0xf5, 0x21, 0x00


	//----- nvinfo : EIATTR_SPARSE_MMA_MASK
	.align		4
.L_86:
        /*0068*/ 	.byte	0x03, 0x50
        /*006a*/ 	.short	0x0000


	//----- nvinfo : EIATTR_MAXREG_COUNT
	.align		4
        /*006c*/ 	.byte	0x03, 0x1b
        /*006e*/ 	.short	0x00ff


	//----- nvinfo : EIATTR_MERCURY_ISA_VERSION
	.align		4
        /*0070*/ 	.byte	0x03, 0x5f
        /*0072*/ 	.short	0x0101


	//----- nvinfo : EIATTR_VRC_CTA_INIT_COUNT
	.align		4
        /*0074*/ 	.byte	0x02, 0x4a
	.zero		1
	.zero		1


	//----- nvinfo : EIATTR_EXIT_INSTR_OFFSETS
	.align		4
        /*0078*/ 	.byte	0x04, 0x1c
        /*007a*/ 	.short	(.L_88 - .L_87)


	//   ....[0]....
.L_87:
        /*007c*/ 	.word	0x000000b0


	//   ....[1]....
        /*0080*/ 	.word	0x00000ed0


	//----- nvinfo : EIATTR_CRS_STACK_SIZE
	.align		4
.L_88:
        /*0084*/ 	.byte	0x04, 0x1e
        /*0086*/ 	.short	(.L_90 - .L_89)
.L_89:
        /*0088*/ 	.word	0x00000000


	//----- nvinfo : EIATTR_CBANK_PARAM_SIZE
	.align		4
.L_90:
        /*008c*/ 	.byte	0x03, 0x19
        /*008e*/ 	.short	0x0020


	//----- nvinfo : EIATTR_PARAM_CBANK
	.align		4
        /*0090*/ 	.byte	0x04, 0x0a
        /*0092*/ 	.short	(.L_92 - .L_91)
	.align		4
.L_91:
        /*0094*/ 	.word	index@(.nv.constant0._Z9dftKernelPK6float2Pfiiii)
        /*0098*/ 	.short	0x0380
        /*009a*/ 	.short	0x0020


	//----- nvinfo : EIATTR_SW_WAR
	.align		4
.L_92:
        /*009c*/ 	.byte	0x04, 0x36
        /*009e*/ 	.short	(.L_94 - .L_93)
.L_93:
        /*00a0*/ 	.word	0x00000008
.L_94:


//--------------------- .nv.info._Z9dftKernelPK6float2PS_iiii --------------------------
	.section	.nv.info._Z9dftKernelPK6float2PS_iiii,"",@"SHT_CUDA_INFO"
	.sectionflags	@""
	.align	4


	//----- nvinfo : EIATTR_CUDA_API_VERSION
	.align		4
        /*0000*/ 	.byte	0x04, 0x37
        /*0002*/ 	.short	(.L_96 - .L_95)
.L_95:
        /*0004*/ 	.word	0x00000082


	//----- nvinfo : EIATTR_KPARAM_INFO
	.align		4
.L_96:
        /*0008*/ 	.byte	0x04, 0x17
        /*000a*/ 	.short	(.L_98 - .L_97)
.L_97:
        /*000c*/ 	.word	0x00000000
        /*0010*/ 	.short	0x0005
        /*0012*/ 	.short	0x001c
        /*0014*/ 	.byte	0x00, 0xf0, 0x11, 0x00


	//----- nvinfo : EIATTR_KPARAM_INFO
	.align		4
.L_98:
        /*0018*/ 	.byte	0x04, 0x17
        /*001a*/ 	.short	(.L_100 - .L_99)
.L_99:
        /*001c*/ 	.word	0x00000000
        /*0020*/ 	.short	0x0004
        /*0022*/ 	.short	0x0018
        /*0024*/ 	.byte	0x00, 0xf0, 0x11, 0x00


	//----- nvinfo : EIATTR_KPARAM_INFO
	.align		4
.L_100:
        /*0028*/ 	.byte	0x04, 0x17
        /*002a*/ 	.short	(.L_102 - .L_101)
.L_101:
        /*002c*/ 	.word	0x00000000
        /*0030*/ 	.short	0x0003
        /*0032*/ 	.short	0x0014
        /*0034*/ 	.byte	0x00, 0xf0, 0x11, 0x00


	//----- nvinfo : EIATTR_KPARAM_INFO
	.align		4
.L_102:
        /*0038*/ 	.byte	0x04, 0x17
        /*003a*/ 	.short	(.L_104 - .L_103)
.L_103:
        /*003c*/ 	.word	0x00000000
        /*0040*/ 	.short	0x0002
        /*0042*/ 	.short	0x0010
        /*0044*/ 	.byte	0x00, 0xf0, 0x11, 0x00


	//----- nvinfo : EIATTR_KPARAM_INFO
	.align		4
.L_104:
        /*0048*/ 	.byte	0x04, 0x17
        /*004a*/ 	.short	(.L_106 - .L_105)
.L_105:
        /*004c*/ 	.word	0x00000000
        /*0050*/ 	.short	0x0001
        /*0052*/ 	.short	0x0008
        /*0054*/ 	.byte	0x00, 0xf5, 0x21, 0x00


	//----- nvinfo : EIATTR_KPARAM_INFO
	.align		4
.L_106:
        /*0058*/ 	.byte	0x04, 0x17
        /*005a*/ 	.short	(.L_108 - .L_107)
.L_107:
        /*005c*/ 	.word	0x00000000
        /*0060*/ 	.short	0x0000
        /*0062*/ 	.short	0x0000
        /*0064*/ 	.byte	0x00, 0xf5, 0x21, 0x00


	//----- nvinfo : EIATTR_SPARSE_MMA_MASK
	.align		4
.L_108:
        /*0068*/ 	.byte	0x03, 0x50
        /*006a*/ 	.short	0x0000


	//----- nvinfo : EIATTR_MAXREG_COUNT
	.align		4
        /*006c*/ 	.byte	0x03, 0x1b
        /*006e*/ 	.short	0x00ff


	//----- nvinfo : EIATTR_MERCURY_ISA_VERSION
	.align		4
        /*0070*/ 	.byte	0x03, 0x5f
        /*0072*/ 	.short	0x0101


	//----- nvinfo : EIATTR_VRC_CTA_INIT_COUNT
	.align		4
        /*0074*/ 	.byte	0x02, 0x4a
	.zero		1
	.zero		1


	//----- nvinfo : EIATTR_EXIT_INSTR_OFFSETS
	.align		4
        /*0078*/ 	.byte	0x04, 0x1c
        /*007a*/ 	.short	(.L_110 - .L_109)


	//   ....[0]....
.L_109:
        /*007c*/ 	.word	0x00000050


	//   ....[1]....
        /*0080*/ 	.word	0x00001040


	//----- nvinfo : EIATTR_CRS_STACK_SIZE
	.align		4
.L_110:
        /*0084*/ 	.byte	0x04, 0x1e
        /*0086*/ 	.short	(.L_112 - .L_111)
.L_111:
        /*0088*/ 	.word	0x00000000


	//----- nvinfo : EIATTR_CBANK_PARAM_SIZE
	.align		4
.L_112:
        /*008c*/ 	.byte	0x03, 0x19
        /*008e*/ 	.short	0x0020


	//----- nvinfo : EIATTR_PARAM_CBANK
	.align		4
        /*0090*/ 	.byte	0x04, 0x0a
        /*0092*/ 	.short	(.L_114 - .L_113)
	.align		4
.L_113:
        /*0094*/ 	.word	index@(.nv.constant0._Z9dftKernelPK6float2PS_iiii)
        /*0098*/ 	.short	0x0380
        /*009a*/ 	.short	0x0020


	//----- nvinfo : EIATTR_SW_WAR
	.align		4
.L_114:
        /*009c*/ 	.byte	0x04, 0x36
        /*009e*/ 	.short	(.L_116 - .L_115)
.L_115:
        /*00a0*/ 	.word	0x00000008
.L_116:


//--------------------- .nv.callgraph             --------------------------
	.section	.nv.callgraph,"",@"SHT_CUDA_CALLGRAPH"
	.align	4
	.sectionentsize	8
	.align		4
        /*0000*/ 	.word	0x00000000
	.align		4
        /*0004*/ 	.word	0xffffffff
	.align		4
        /*0008*/ 	.word	0x00000000
	.align		4
        /*000c*/ 	.word	0xfffffffe
	.align		4
        /*0010*/ 	.word	0x00000000
	.align		4
        /*0014*/ 	.word	0xfffffffd
	.align		4
        /*0018*/ 	.word	0x00000000
	.align		4
        /*001c*/ 	.word	0xfffffffc


//--------------------- .nv.constant4             --------------------------
	.section	.nv.constant4,"a",@progbits
	.align	8
	.align		8
.nv.constant4:
        /*0000*/ 	.dword	_ZN34_INTERNAL_a2e1769d_4_k_cu_a7998e654cuda3std3__45__cpo5beginE
	.align		8
        /*0008*/ 	.dword	_ZN34_INTERNAL_a2e1769d_4_k_cu_a7998e654cuda3std3__45__cpo3endE
	.align		8
        /*0010*/ 	.dword	_ZN34_INTERNAL_a2e1769d_4_k_cu_a7998e654cuda3std3__45__cpo6cbeginE
	.align		8
        /*0018*/ 	.dword	_ZN34_INTERNAL_a2e1769d_4_k_cu_a7998e654cuda3std3__45__cpo4cendE
	.align		8
        /*0020*/ 	.dword	_ZN34_INTERNAL_a2e1769d_4_k_cu_a7998e654cuda3std3__45__cpo6rbeginE
	.align		8
        /*0028*/ 	.dword	_ZN34_INTERNAL_a2e1769d_4_k_cu_a7998e654cuda3std3__45__cpo4rendE
	.align		8
        /*0030*/ 	.dword	_ZN34_INTERNAL_a2e1769d_4_k_cu_a7998e654cuda3std3__45__cpo7crbeginE
	.align		8
        /*0038*/ 	.dword	_ZN34_INTERNAL_a2e1769d_4_k_cu_a7998e654cuda3std3__45__cpo5crendE
	.align		8
        /*0040*/ 	.dword	_ZN34_INTERNAL_a2e1769d_4_k_cu_a7998e654cuda3std3__436_GLOBAL__N__a2e1769d_4_k_cu_a7998e656ignoreE
	.align		8
        /*0048*/ 	.dword	_ZN34_INTERNAL_a2e1769d_4_k_cu_a7998e654cuda3std3__419piecewise_constructE
	.align		8
        /*0050*/ 	.dword	_ZN34_INTERNAL_a2e1769d_4_k_cu_a7998e654cuda3std3__48in_placeE
	.align		8
        /*0058*/ 	.dword	_ZN34_INTERNAL_a2e1769d_4_k_cu_a7998e654cuda3std3__420unreachable_sentinelE
	.align		8
        /*0060*/ 	.dword	_ZN34_INTERNAL_a2e1769d_4_k_cu_a7998e654cuda3std6ranges3__45__cpo4swapE
	.align		8
        /*0068*/ 	.dword	_ZN34_INTERNAL_a2e1769d_4_k_cu_a7998e654cuda3std6ranges3__45__cpo9iter_moveE
	.align		8
        /*0070*/ 	.dword	_ZN34_INTERNAL_a2e1769d_4_k_cu_a7998e654cuda3std6ranges3__45__cpo5beginE
	.align		8
        /*0078*/ 	.dword	_ZN34_INTERNAL_a2e1769d_4_k_cu_a7998e654cuda3std6ranges3__45__cpo3endE
	.align		8
        /*0080*/ 	.dword	_ZN34_INTERNAL_a2e1769d_4_k_cu_a7998e654cuda3std6ranges3__45__cpo6cbeginE
	.align		8
        /*0088*/ 	.dword	_ZN34_INTERNAL_a2e1769d_4_k_cu_a7998e654cuda3std6ranges3__45__cpo4cendE
	.align		8
        /*0090*/ 	.dword	_ZN34_INTERNAL_a2e1769d_4_k_cu_a7998e654cuda3std6ranges3__45__cpo7advanceE
	.align		8
        /*0098*/ 	.dword	_ZN34_INTERNAL_a2e1769d_4_k_cu_a7998e654cuda3std6ranges3__45__cpo9iter_swapE
	.align		8
        /*00a0*/ 	.dword	_ZN34_INTERNAL_a2e1769d_4_k_cu_a7998e654cuda3std6ranges3__45__cpo4nextE
	.align		8
        /*00a8*/ 	.dword	_ZN34_INTERNAL_a2e1769d_4_k_cu_a7998e654cuda3std6ranges3__45__cpo4prevE
	.align		8
        /*00b0*/ 	.dword	_ZN34_INTERNAL_a2e1769d_4_k_cu_a7998e654cuda3std6ranges3__45__cpo4dataE
	.align		8
        /*00b8*/ 	.dword	_ZN34_INTERNAL_a2e1769d_4_k_cu_a7998e654cuda3std6ranges3__45__cpo5cdataE
	.align		8
        /*00c0*/ 	.dword	_ZN34_INTERNAL_a2e1769d_4_k_cu_a7998e654cuda3std6ranges3__45__cpo4sizeE
	.align		8
        /*00c8*/ 	.dword	_ZN34_INTERNAL_a2e1769d_4_k_cu_a7998e654cuda3std6ranges3__45__cpo5ssizeE
	.align		8
        /*00d0*/ 	.dword	_ZN34_INTERNAL_a2e1769d_4_k_cu_a7998e654cuda3std6ranges3__45__cpo8distanceE
	.align		8
        /*00d8*/ 	.dword	_ZN34_INTERNAL_a2e1769d_4_k_cu_a7998e656thrust24THRUST_300001_SM_1000_NS6system6detail10sequential3seqE
	.align		8
        /*00e0*/ 	.dword	__cudart_i2opi_f


//--------------------- .text._Z9avgKernelPfii    --------------------------
	.section	.text._Z9avgKernelPfii,"ax",@progbits
	.align	128
        .global         _Z9avgKernelPfii
        .type           _Z9avgKernelPfii,@function
        .size           _Z9avgKernelPfii,(.L_x_70 - _Z9avgKernelPfii)
        .other          _Z9avgKernelPfii,@"STO_CUDA_ENTRY STV_DEFAULT"
_Z9avgKernelPfii:
.text._Z9avgKernelPfii:
[----:B------:R-:W-:Y:S01]  /*0000*/  LDC R1, c[0x0][0x37c] ;  /* 0x0000df00ff017b82 */ /* 0x000fe20000000800 */
[----:B------:R-:W0:Y:S07]  /*0010*/  S2R R0, SR_TID.X ;  /* 0x0000000000007919 */ /* 0x000e2e0000002100 */
[----:B------:R-:W0:Y:S01]  /*0020*/  S2UR UR4, SR_CTAID.X ;  /* 0x00000000000479c3 */ /* 0x000e220000002500 */
[----:B------:R-:W1:Y:S07]  /*0030*/  LDCU UR5, c[0x0][0x388] ;  /* 0x00007100ff0577ac */ /* 0x000e6e0008000800 */
[----:B------:R-:W0:Y:S02]  /*0040*/  LDC R3, c[0x0][0x360] ;  /* 0x0000d800ff037b82 */ /* 0x000e240000000800 */
[----:B0-----:R-:W-:-:S05]  /*0050*/  IMAD R3, R3, UR4, R0 ;  /* 0x0000000403037c24 */ /* 0x001fca000f8e0200 */
[----:B-1----:R-:W-:-:S13]  /*0060*/  ISETP.GE.AND P0, PT, R3, UR5, PT ;  /* 0x0000000503007c0c */ /* 0x002fda000bf06270 */
[----:B------:R-:W-:Y:S05]  /*0070*/  @P0 EXIT ;  /* 0x000000000000094d */ /* 0x000fea0003800000 */
[----:B------:R-:W0:Y:S01]  /*0080*/  LDC.64 R4, c[0x0][0x380] ;  /* 0x0000e000ff047b82 */ /* 0x000e220000000a00 */
[----:B------:R-:W1:Y:S01]  /*0090*/  LDCU.64 UR4, c[0x0][0x358] ;  /* 0x00006b00ff0477ac */ /* 0x000e620008000a00 */
[----:B------:R-:W2:Y:S01]  /*00a0*/  LDCU UR6, c[0x0][0x38c] ;  /* 0x00007180ff0677ac */ /* 0x000ea20008000800 */
[----:B0-----:R-:W-:-:S05]  /*00b0*/  IMAD.WIDE R4, R3, 0x4, R4 ;  /* 0x0000000403047825 */ /* 0x001fca00078e0204 */
[----:B-1----:R-:W3:Y:S01]  /*00c0*/  LDG.E R0, desc[UR4][R4.64] ;  /* 0x0000000404007981 */ /* 0x002ee2000c1e1900 */
[----:B--2---:R-:W-:Y:S01]  /*00d0*/  I2FP.F32.S32 R3, UR6 ;  /* 0x0000000600037c45 */ /* 0x004fe20008201400 */
[----:B------:R-:W-:Y:S03]  /*00e0*/  BSSY.RECONVERGENT B0, `(.L_x_0) ;  /* 0x000000c000007945 */ /* 0x000fe60003800200 */
[----:B------:R-:W0:Y:S02]  /*00f0*/  MUFU.RCP R2, R3 ;  /* 0x0000000300027308 */ /* 0x000e240000001000 */
[----:B0-----:R-:W-:-:S04]  /*0100*/  FFMA R7, -R3, R2, 1 ;  /* 0x3f80000003077423 */ /* 0x001fc80000000102 */
[----:B------:R-:W-:Y:S02]  /*0110*/  FFMA R7, R2, R7, R2 ;  /* 0x0000000702077223 */ /* 0x000fe40000000002 */
[----:B---3--:R-:W0:Y:S02]  /*0120*/  FCHK P0, R0, R3 ;  /* 0x0000000300007302 */ /* 0x008e240000000000 */
[----:B------:R-:W-:-:S04]  /*0130*/  FFMA R2, R0, R7, RZ ;  /* 0x0000000700027223 */ /* 0x000fc800000000ff */
[----:B------:R-:W-:-:S04]  /*0140*/  FFMA R6, -R3, R2, R0 ;  /* 0x0000000203067223 */ /* 0x000fc80000000100 */
[----:B------:R-:W-:Y:S01]  /*0150*/  FFMA R7, R7, R6, R2 ;  /* 0x0000000607077223 */ /* 0x000fe20000000002 */
[----:B0-----:R-:W-:Y:S06]  /*0160*/  @!P0 BRA `(.L_x_1) ;  /* 0x00000000000c8947 */ /* 0x001fec0003800000 */
[----:B------:R-:W-:-:S07]  /*0170*/  MOV R2, 0x190 ;  /* 0x0000019000027802 */ /* 0x000fce0000000f00 */
[----:B------:R-:W-:Y:S05]  /*0180*/  CALL.REL.NOINC `($__internal_0_$__cuda_sm3x_div_rn_noftz_f32_slowpath) ;  /* 0x0000000000107944 */ /* 0x000fea0003c00000 */
[----:B------:R-:W-:-:S07]  /*0190*/  IMAD.MOV.U32 R7, RZ, RZ, R0 ;  /* 0x000000ffff077224 */ /* 0x000fce00078e0000 */
.L_x_1:
[----:B------:R-:W-:Y:S05]  /*01a0*/  BSYNC.RECONVERGENT B0 ;  /* 0x0000000000007941 */ /* 0x000fea0003800200 */
.L_x_0:
[----:B------:R-:W-:Y:S01]  /*01b0*/  STG.E desc[UR4][R4.64], R7 ;  /* 0x0000000704007986 */ /* 0x000fe2000c101904 */
[----:B------:R-:W-:Y:S05]  /*01c0*/  EXIT ;  /* 0x000000000000794d */ /* 0x000fea0003800000 */
        .weak           $__internal_0_$__cuda_sm3x_div_rn_noftz_f32_slowpath
        .type           $__internal_0_$__cuda_sm3x_div_rn_noftz_f32_slowpath,@function
        .size           $__internal_0_$__cuda_sm3x_div_rn_noftz_f32_slowpath,(.L_x_70 - $__internal_0_$__cuda_sm3x_div_rn_noftz_f32_slowpath)
$__internal_0_$__cuda_sm3x_div_rn_noftz_f32_slowpath:
[--C-:B------:R-:W-:Y:S01]  /*01d0*/  SHF.R.U32.HI R7, RZ, 0x17, R3.reuse ;  /* 0x00000017ff077819 */ /* 0x100fe20000011603 */
[----:B------:R-:W-:Y:S01]  /*01e0*/  BSSY.RECONVERGENT B1, `(.L_x_2) ;  /* 0x0000064000017945 */ /* 0x000fe20003800200 */
[--C-:B------:R-:W-:Y:S01]  /*01f0*/  SHF.R.U32.HI R6, RZ, 0x17, R0.reuse ;  /* 0x00000017ff067819 */ /* 0x100fe20000011600 */
[----:B------:R-:W-:Y:S01]  /*0200*/  IMAD.MOV.U32 R8, RZ, RZ, R0 ;  /* 0x000000ffff087224 */ /* 0x000fe200078e0000 */
[----:B------:R-:W-:Y:S01]  /*0210*/  LOP3.LUT R7, R7, 0xff, RZ, 0xc0, !PT ;  /* 0x000000ff07077812 */ /* 0x000fe200078ec0ff */
[----:B------:R-:W-:Y:S01]  /*0220*/  IMAD.MOV.U32 R9, RZ, RZ, R3 ;  /* 0x000000ffff097224 */ /* 0x000fe200078e0003 */
[----:B------:R-:W-:-:S03]  /*0230*/  LOP3.LUT R6, R6, 0xff, RZ, 0xc0, !PT ;  /* 0x000000ff06067812 */ /* 0x000fc600078ec0ff */
[----:B------:R-:W-:Y:S02]  /*0240*/  VIADD R12, R7, 0xffffffff ;  /* 0xffffffff070c7836 */ /* 0x000fe40000000000 */
[----:B------:R-:W-:-:S03]  /*0250*/  VIADD R11, R6, 0xffffffff ;  /* 0xffffffff060b7836 */ /* 0x000fc60000000000 */
[----:B------:R-:W-:-:S04]  /*0260*/  ISETP.GT.U32.AND P0, PT, R12, 0xfd, PT ;  /* 0x000000fd0c00780c */ /* 0x000fc80003f04070 */
[----:B------:R-:W-:-:S13]  /*0270*/  ISETP.GT.U32.OR P0, PT, R11, 0xfd, P0 ;  /* 0x000000fd0b00780c */ /* 0x000fda0000704470 */
[----:B------:R-:W-:Y:S01]  /*0280*/  @!P0 IMAD.MOV.U32 R10, RZ, RZ, RZ ;  /* 0x000000ffff0a8224 */ /* 0x000fe200078e00ff */
[----:B------:R-:W-:Y:S06]  /*0290*/  @!P0 BRA `(.L_x_3) ;  /* 0x00000000005c8947 */ /* 0x000fec0003800000 */
[----:B------:R-:W-:Y:S02]  /*02a0*/  FSETP.GTU.FTZ.AND P0, PT, |R0|, +INF , PT ;  /* 0x7f8000000000780b */ /* 0x000fe40003f1c200 */
[----:B------:R-:W-:-:S04]  /*02b0*/  FSETP.GTU.FTZ.AND P1, PT, |R3|, +INF , PT ;  /* 0x7f8000000300780b */ /* 0x000fc80003f3c200 */
[----:B------:R-:W-:-:S13]  /*02c0*/  PLOP3.LUT P0, PT, P0, P1, PT, 0xf8, 0x8f ;  /* 0x00000000008f781c */ /* 0x000fda0000703f70 */
[----:B------:R-:W-:Y:S05]  /*02d0*/  @P0 BRA `(.L_x_4) ;  /* 0x00000004004c0947 */ /* 0x000fea0003800000 */
[----:B------:R-:W-:-:S13]  /*02e0*/  LOP3.LUT P0, RZ, R9, 0x7fffffff, R8, 0xc8, !PT ;  /* 0x7fffffff09ff7812 */ /* 0x000fda000780c808 */
[----:B------:R-:W-:Y:S05]  /*02f0*/  @!P0 BRA `(.L_x_5) ;  /* 0x00000004003c8947 */ /* 0x000fea0003800000 */
[C---:B------:R-:W-:Y:S02]  /*0300*/  FSETP.NEU.FTZ.AND P2, PT, |R0|.reuse, +INF , PT ;  /* 0x7f8000000000780b */ /* 0x040fe40003f5d200 */
[----:B------:R-:W-:Y:S02]  /*0310*/  FSETP.NEU.FTZ.AND P1, PT, |R3|, +INF , PT ;  /* 0x7f8000000300780b */ /* 0x000fe40003f3d200 */
[----:B------:R-:W-:-:S11]  /*0320*/  FSETP.NEU.FTZ.AND P0, PT, |R0|, +INF , PT ;  /* 0x7f8000000000780b */ /* 0x000fd60003f1d200 */
[----:B------:R-:W-:Y:S05]  /*0330*/  @!P1 BRA !P2, `(.L_x_5) ;  /* 0x00000004002c9947 */ /* 0x000fea0005000000 */
[----:B------:R-:W-:-:S04]  /*0340*/  LOP3.LUT P2, RZ, R8, 0x7fffffff, RZ, 0xc0, !PT ;  /* 0x7fffffff08ff7812 */ /* 0x000fc8000784c0ff */
[----:B------:R-:W-:-:S13]  /*0350*/  PLOP3.LUT P1, PT, P1, P2, PT, 0x2f, 0xf2 ;  /* 0x0000000000f2781c */ /* 0x000fda0000f24577 */
[----:B------:R-:W-:Y:S05]  /*0360*/  @P1 BRA `(.L_x_6) ;  /* 0x0000000400181947 */ /* 0x000fea0003800000 */
[----:B------:R-:W-:-:S04]  /*0370*/  LOP3.LUT P1, RZ, R9, 0x7fffffff, RZ, 0xc0, !PT ;  /* 0x7fffffff09ff7812 */ /* 0x000fc8000782c0ff */
[----:B------:R-:W-:-:S13]  /*0380*/  PLOP3.LUT P0, PT, P0, P1, PT, 0x2f, 0xf2 ;  /* 0x0000000000f2781c */ /* 0x000fda0000702577 */
[----:B------:R-:W-:Y:S05]  /*0390*/  @P0 BRA `(.L_x_7) ;  /* 0x0000000400000947 */ /* 0x000fea0003800000 */
[----:B------:R-:W-:Y:S02]  /*03a0*/  ISETP.GE.AND P0, PT, R11, RZ, PT ;  /* 0x000000ff0b00720c */ /* 0x000fe40003f06270 */
[----:B------:R-:W-:-:S11]  /*03b0*/  ISETP.GE.AND P1, PT, R12, RZ, PT ;  /* 0x000000ff0c00720c */ /* 0x000fd60003f26270 */
[----:B------:R-:W-:Y:S02]  /*03c0*/  @P0 IMAD.MOV.U32 R10, RZ, RZ, RZ ;  /* 0x000000ffff0a0224 */ /* 0x000fe400078e00ff */
[----:B------:R-:W-:Y:S01]  /*03d0*/  @!P0 FFMA R8, R0, 1.84467440737095516160e+19, RZ ;  /* 0x5f80000000088823 */ /* 0x000fe200000000ff */
[----:B------:R-:W-:Y:S02]  /*03e0*/  @!P0 IMAD.MOV.U32 R10, RZ, RZ, -0x40 ;  /* 0xffffffc0ff0a8424 */ /* 0x000fe400078e00ff */
[----:B------:R-:W-:Y:S02]  /*03f0*/  @!P1 FFMA R9, R3, 1.84467440737095516160e+19, RZ ;  /* 0x5f80000003099823 */ /* 0x000fe400000000ff */
[----:B------:R-:W-:-:S07]  /*0400*/  @!P1 VIADD R10, R10, 0x40 ;  /* 0x000000400a0a9836 */ /* 0x000fce0000000000 */
.L_x_3:
[----:B------:R-:W-:Y:S01]  /*0410*/  LEA R0, R7, 0xc0800000, 0x17 ;  /* 0xc080000007007811 */ /* 0x000fe200078eb8ff */
[----:B------:R-:W-:Y:S01]  /*0420*/  VIADD R6, R6, 0xffffff81 ;  /* 0xffffff8106067836 */ /* 0x000fe20000000000 */
[----:B------:R-:W-:Y:S03]  /*0430*/  BSSY.RECONVERGENT B2, `(.L_x_8) ;  /* 0x0000035000027945 */ /* 0x000fe60003800200 */
[----:B------:R-:W-:Y:S01]  /*0440*/  IMAD.IADD R9, R9, 0x1, -R0 ;  /* 0x0000000109097824 */ /* 0x000fe200078e0a00 */
[C---:B------:R-:W-:Y:S01]  /*0450*/  IADD3 R7, PT, PT, R6.reuse, 0x7f, -R7 ;  /* 0x0000007f06077810 */ /* 0x040fe20007ffe807 */
[----:B------:R-:W-:Y:S02]  /*0460*/  IMAD R0, R6, -0x800000, R8 ;  /* 0xff80000006007824 */ /* 0x000fe400078e0208 */
[----:B------:R-:W0:Y:S01]  /*0470*/  MUFU.RCP R3, R9 ;  /* 0x0000000900037308 */ /* 0x000e220000001000 */
[----:B------:R-:W-:Y:S01]  /*0480*/  FADD.FTZ R11, -R9, -RZ ;  /* 0x800000ff090b7221 */ /* 0x000fe20000010100 */
[----:B------:R-:W-:-:S03]  /*0490*/  IMAD.IADD R7, R7, 0x1, R10 ;  /* 0x0000000107077824 */ /* 0x000fc600078e020a */
[----:B0-----:R-:W-:-:S04]  /*04a0*/  FFMA R12, R3, R11, 1 ;  /* 0x3f800000030c7423 */ /* 0x001fc8000000000b */
[----:B------:R-:W-:-:S04]  /*04b0*/  FFMA R12, R3, R12, R3 ;  /* 0x0000000c030c7223 */ /* 0x000fc80000000003 */
[----:B------:R-:W-:-:S04]  /*04c0*/  FFMA R3, R0, R12, RZ ;  /* 0x0000000c00037223 */ /* 0x000fc800000000ff */
[----:B------:R-:W-:-:S04]  /*04d0*/  FFMA R8, R11, R3, R0 ;  /* 0x000000030b087223 */ /* 0x000fc80000000000 */
[----:B------:R-:W-:-:S04]  /*04e0*/  FFMA R13, R12, R8, R3 ;  /* 0x000000080c0d7223 */ /* 0x000fc80000000003 */
[----:B------:R-:W-:-:S04]  /*04f0*/  FFMA R8, R11, R13, R0 ;  /* 0x0000000d0b087223 */ /* 0x000fc80000000000 */
[----:B------:R-:W-:-:S05]  /*0500*/  FFMA R0, R12, R8, R13 ;  /* 0x000000080c007223 */ /* 0x000fca000000000d */
[----:B------:R-:W-:-:S04]  /*0510*/  SHF.R.U32.HI R3, RZ, 0x17, R0 ;  /* 0x00000017ff037819 */ /* 0x000fc80000011600 */
[----:B------:R-:W-:-:S05]  /*0520*/  LOP3.LUT R3, R3, 0xff, RZ, 0xc0, !PT ;  /* 0x000000ff03037812 */ /* 0x000fca00078ec0ff */
[----:B------:R-:W-:-:S04]  /*0530*/  IMAD.IADD R9, R3, 0x1, R7 ;  /* 0x0000000103097824 */ /* 0x000fc800078e0207 */
[----:B------:R-:W-:-:S05]  /*0540*/  VIADD R3, R9, 0xffffffff ;  /* 0xffffffff09037836 */ /* 0x000fca0000000000 */
[----:B------:R-:W-:-:S13]  /*0550*/  ISETP.GE.U32.AND P0, PT, R3, 0xfe, PT ;  /* 0x000000fe0300780c */ /* 0x000fda0003f06070 */
[----:B------:R-:W-:Y:S05]  /*0560*/  @!P0 BRA `(.L_x_9) ;  /* 0x0000000000808947 */ /* 0x000fea0003800000 */
[----:B------:R-:W-:-:S13]  /*0570*/  ISETP.GT.AND P0, PT, R9, 0xfe, PT ;  /* 0x000000fe0900780c */ /* 0x000fda0003f04270 */
[----:B------:R-:W-:Y:S05]  /*0580*/  @P0 BRA `(.L_x_10) ;  /* 0x00000000006c0947 */ /* 0x000fea0003800000 */
[----:B------:R-:W-:-:S13]  /*0590*/  ISETP.GE.AND P0, PT, R9, 0x1, PT ;  /* 0x000000010900780c */ /* 0x000fda0003f06270 */
[----:B------:R-:W-:Y:S05]  /*05a0*/  @P0 BRA `(.L_x_11) ;  /* 0x0000000000740947 */ /* 0x000fea0003800000 */
[----:B------:R-:W-:Y:S02]  /*05b0*/  ISETP.GE.AND P0, PT, R9, -0x18, PT ;  /* 0xffffffe80900780c */ /* 0x000fe40003f06270 */
[----:B------:R-:W-:-:S11]  /*05c0*/  LOP3.LUT R0, R0, 0x80000000, RZ, 0xc0, !PT ;  /* 0x8000000000007812 */ /* 0x000fd600078ec0ff */
[----:B------:R-:W-:Y:S05]  /*05d0*/  @!P0 BRA `(.L_x_11) ;  /* 0x0000000000688947 */ /* 0x000fea0003800000 */
[CCC-:B------:R-:W-:Y:S01]  /*05e0*/  FFMA.RZ R3, R12.reuse, R8.reuse, R13.reuse ;  /* 0x000000080c037223 */ /* 0x1c0fe2000000c00d */
[CCC-:B------:R-:W-:Y:S01]  /*05f0*/  FFMA.RM R6, R12.reuse, R8.reuse, R13.reuse ;  /* 0x000000080c067223 */ /* 0x1c0fe2000000400d */
[C---:B------:R-:W-:Y:S02]  /*0600*/  ISETP.NE.AND P2, PT, R9.reuse, RZ, PT ;  /* 0x000000ff0900720c */ /* 0x040fe40003f45270 */
[----:B------:R-:W-:Y:S02]  /*0610*/  ISETP.NE.AND P1, PT, R9, RZ, PT ;  /* 0x000000ff0900720c */ /* 0x000fe40003f25270 */
[----:B------:R-:W-:Y:S01]  /*0620*/  LOP3.LUT R7, R3, 0x7fffff, RZ, 0xc0, !PT ;  /* 0x007fffff03077812 */ /* 0x000fe200078ec0ff */
[----:B------:R-:W-:Y:S01]  /*0630*/  FFMA.RP R3, R12, R8, R13 ;  /* 0x000000080c037223 */ /* 0x000fe2000000800d */
[----:B------:R-:W-:Y:S02]  /*0640*/  VIADD R8, R9, 0x20 ;  /* 0x0000002009087836 */ /* 0x000fe40000000000 */
[----:B------:R-:W-:Y:S01]  /*0650*/  LOP3.LUT R7, R7, 0x800000, RZ, 0xfc, !PT ;  /* 0x0080000007077812 */ /* 0x000fe200078efcff */
[----:B------:R-:W-:Y:S01]  /*0660*/  IMAD.MOV R9, RZ, RZ, -R9 ;  /* 0x000000ffff097224 */ /* 0x000fe200078e0a09 */
[----:B------:R-:W-:-:S02]  /*0670*/  FSETP.NEU.FTZ.AND P0, PT, R3, R6, PT ;  /* 0x000000060300720b */ /* 0x000fc40003f1d000 */
[----:B------:R-:W-:Y:S02]  /*0680*/  SHF.L.U32 R8, R7, R8, RZ ;  /* 0x0000000807087219 */ /* 0x000fe400000006ff */
[----:B------:R-:W-:Y:S02]  /*0690*/  SEL R6, R9, RZ, P2 ;  /* 0x000000ff09067207 */ /* 0x000fe40001000000 */
[----:B------:R-:W-:Y:S02]  /*06a0*/  ISETP.NE.AND P1, PT, R8, RZ, P1 ;  /* 0x000000ff0800720c */ /* 0x000fe40000f25270 */
[----:B------:R-:W-:Y:S02]  /*06b0*/  SHF.R.U32.HI R6, RZ, R6, R7 ;  /* 0x00000006ff067219 */ /* 0x000fe40000011607 */
[----:B------:R-:W-:Y:S02]  /*06c0*/  PLOP3.LUT P0, PT, P0, P1, PT, 0xf8, 0x8f ;  /* 0x00000000008f781c */ /* 0x000fe40000703f70 */
[----:B------:R-:W-:-:S02]  /*06d0*/  SHF.R.U32.HI R8, RZ, 0x1, R6 ;  /* 0x00000001ff087819 */ /* 0x000fc40000011606 */
[----:B------:R-:W-:-:S04]  /*06e0*/  SEL R3, RZ, 0x1, !P0 ;  /* 0x00000001ff037807 */ /* 0x000fc80004000000 */
[----:B------:R-:W-:-:S04]  /*06f0*/  LOP3.LUT R3, R3, 0x1, R8, 0xf8, !PT ;  /* 0x0000000103037812 */ /* 0x000fc800078ef808 */
[----:B------:R-:W-:-:S05]  /*0700*/  LOP3.LUT R3, R3, R6, RZ, 0xc0, !PT ;  /* 0x0000000603037212 */ /* 0x000fca00078ec0ff */
[----:B------:R-:W-:-:S05]  /*0710*/  IMAD.IADD R3, R8, 0x1, R3 ;  /* 0x0000000108037824 */ /* 0x000fca00078e0203 */
[----:B------:R-:W-:Y:S01]  /*0720*/  LOP3.LUT R0, R3, R0, RZ, 0xfc, !PT ;  /* 0x0000000003007212 */ /* 0x000fe200078efcff */
[----:B------:R-:W-:Y:S06]  /*0730*/  BRA `(.L_x_11) ;  /* 0x0000000000107947 */ /* 0x000fec0003800000 */
.L_x_10:
[----:B------:R-:W-:-:S04]  /*0740*/  LOP3.LUT R0, R0, 0x80000000, RZ, 0xc0, !PT ;  /* 0x8000000000007812 */ /* 0x000fc800078ec0ff */
[----:B------:R-:W-:Y:S01]  /*0750*/  LOP3.LUT R0, R0, 0x7f800000, RZ, 0xfc, !PT ;  /* 0x7f80000000007812 */ /* 0x000fe200078efcff */
[----:B------:R-:W-:Y:S06]  /*0760*/  BRA `(.L_x_11) ;  /* 0x0000000000047947 */ /* 0x000fec0003800000 */
.L_x_9:
[----:B------:R-:W-:-:S07]  /*0770*/  IMAD R0, R7, 0x800000, R0 ;  /* 0x0080000007007824 */ /* 0x000fce00078e0200 */
.L_x_11:
[----:B------:R-:W-:Y:S05]  /*0780*/  BSYNC.RECONVERGENT B2 ;  /* 0x0000000000027941 */ /* 0x000fea0003800200 */
.L_x_8:
[----:B------:R-:W-:Y:S05]  /*0790*/  BRA `(.L_x_12) ;  /* 0x0000000000207947 */ /* 0x000fea0003800000 */
.L_x_7:
[----:B------:R-:W-:-:S04]  /*07a0*/  LOP3.LUT R0, R9, 0x80000000, R8, 0x48, !PT ;  /* 0x8000000009007812 */ /* 0x000fc800078e4808 */
[----:B------:R-:W-:Y:S01]  /*07b0*/  LOP3.LUT R0, R0, 0x7f800000, RZ, 0xfc, !PT ;  /* 0x7f80000000007812 */ /* 0x000fe200078efcff */
[----:B------:R-:W-:Y:S06]  /*07c0*/  BRA `(.L_x_12) ;  /* 0x0000000000147947 */ /* 0x000fec0003800000 */
.L_x_6:
[----:B------:R-:W-:Y:S01]  /*07d0*/  LOP3.LUT R0, R9, 0x80000000, R8, 0x48, !PT ;  /* 0x8000000009007812 */ /* 0x000fe200078e4808 */
[----:B------:R-:W-:Y:S06]  /*07e0*/  BRA `(.L_x_12) ;  /* 0x00000000000c7947 */ /* 0x000fec0003800000 */
.L_x_5:
[----:B------:R-:W0:Y:S01]  /*07f0*/  MUFU.RSQ R0, -QNAN ;  /* 0xffc0000000007908 */ /* 0x000e220000001400 */
[----:B------:R-:W-:Y:S05]  /*0800*/  BRA `(.L_x_12) ;  /* 0x0000000000047947 */ /* 0x000fea0003800000 */
.L_x_4:
[----:B------:R-:W-:-:S07]  /*0810*/  FADD.FTZ R0, R0, R3 ;  /* 0x0000000300007221 */ /* 0x000fce0000010000 */
.L_x_12:
[----:B------:R-:W-:Y:S05]  /*0820*/  BSYNC.RECONVERGENT B1 ;  /* 0x0000000000017941 */ /* 0x000fea0003800200 */
.L_x_2:
[----:B------:R-:W-:-:S04]  /*0830*/  IMAD.MOV.U32 R3, RZ, RZ, 0x0 ;  /* 0x00000000ff037424 */ /* 0x000fc800078e00ff */
[----:B0-----:R-:W-:Y:S05]  /*0840*/  RET.REL.NODEC R2 `(_Z9avgKernelPfii) ;  /* 0xfffffff402ec7950 */ /* 0x001fea0003c3ffff */
.L_x_13:
[----:B------:R-:W-:-:S00]  /*0850*/  BRA `(.L_x_13) ;  /* 0xfffffffc00fc7947 */ /* 0x000fc0000383ffff */
[----:B------:R-:W-:-:S00]  /*0860*/  NOP ;  /* 0x0000000000007918 */ /* 0x000fc00000000000 */
        /* <DEDUP_REMOVED lines=9> */
.L_x_70:


//--------------------- .text._Z9dftKernelPK6float2Pfiiii --------------------------
	.section	.text._Z9dftKernelPK6float2Pfiiii,"ax",@progbits
	.align	128
        .global         _Z9dftKernelPK6float2Pfiiii
        .type           _Z9dftKernelPK6float2Pfiiii,@function
        .size           _Z9dftKernelPK6float2Pfiiii,(.L_x_72 - _Z9dftKernelPK6float2Pfiiii)
        .other          _Z9dftKernelPK6float2Pfiiii,@"STO_CUDA_ENTRY STV_DEFAULT"
_Z9dftKernelPK6float2Pfiiii:
.text._Z9dftKernelPK6float2Pfiiii:
[----:B------:R-:W0:Y:S01]  /*0000*/  LDC R1, c[0x0][0x37c] ;  /* 0x0000df00ff017b82 */ /* 0x000e220000000800 */
[----:B------:R-:W1:Y:S07]  /*0010*/  S2R R3, SR_TID.X ;  /* 0x0000000000037919 */ /* 0x000e6e0000002100 */
[----:B------:R-:W1:Y:S01]  /*0020*/  S2UR UR4, SR_CTAID.X ;  /* 0x00000000000479c3 */ /* 0x000e620000002500 */
[----:B------:R-:W2:Y:S01]  /*0030*/  LDCU.64 UR6, c[0x0][0x398] ;  /* 0x00007300ff0677ac */ /* 0x000ea20008000a00 */
[----:B0-----:R-:W-:-:S06]  /*0040*/  VIADD R1, R1, 0xffffffe0 ;  /* 0xffffffe001017836 */ /* 0x001fcc0000000000 */
[----:B------:R-:W1:Y:S08]  /*0050*/  LDC R2, c[0x0][0x360] ;  /* 0x0000d800ff027b82 */ /* 0x000e700000000800 */
[----:B------:R-:W0:Y:S01]  /*0060*/  LDC R5, c[0x0][0x394] ;  /* 0x0000e500ff057b82 */ /* 0x000e220000000800 */
[----:B-1----:R-:W-:Y:S01]  /*0070*/  IMAD R2, R2, UR4, R3 ;  /* 0x0000000402027c24 */ /* 0x002fe2000f8e0203 */
[----:B0-----:R-:W-:-:S04]  /*0080*/  ISETP.GE.AND P0, PT, R5, 0x1, PT ;  /* 0x000000010500780c */ /* 0x001fc80003f06270 */
[C---:B--2---:R-:W-:Y:S01]  /*0090*/  ISETP.GE.OR P0, PT, R2.reuse, UR7, !P0 ;  /* 0x0000000702007c0c */ /* 0x044fe2000c706670 */
[----:B------:R-:W-:-:S12]  /*00a0*/  IMAD R2, R2, UR6, RZ ;  /* 0x0000000602027c24 */ /* 0x000fd8000f8e02ff */
[----:B------:R-:W-:Y:S05]  /*00b0*/  @P0 EXIT ;  /* 0x000000000000094d */ /* 0x000fea0003800000 */
[----:B------:R0:W1:Y:S01]  /*00c0*/  I2F.F64.U32 R22, R5 ;  /* 0x0000000500167312 */ /* 0x0000620000201800 */
[----:B------:R-:W-:Y:S01]  /*00d0*/  IMAD.IADD R3, R2, 0x1, R5 ;  /* 0x0000000102037824 */ /* 0x000fe200078e0205 */
[----:B------:R-:W2:Y:S01]  /*00e0*/  LDCU.64 UR6, c[0x0][0x358] ;  /* 0x00006b00ff0677ac */ /* 0x000ea20008000a00 */
[----:B------:R-:W-:-:S07]  /*00f0*/  IMAD.MOV.U32 R4, RZ, RZ, R2 ;  /* 0x000000ffff047224 */ /* 0x000fce00078e0002 */
.L_x_27:
[C---:B0-----:R-:W-:Y:S01]  /*0100*/  IMAD.IADD R5, R4.reuse, 0x1, -R2 ;  /* 0x0000000104057824 */ /* 0x041fe200078e0a02 */
[----:B------:R-:W-:Y:S05]  /*0110*/  YIELD ;  /* 0x0000000000007946 */ /* 0x000fea0003800000 */
[----:B------:R-:W0:Y:S01]  /*0120*/  I2F.F64 R12, R5 ;  /* 0x00000005000c7312 */ /* 0x000e220000201c00 */
[----:B------:R-:W-:Y:S01]  /*0130*/  VIADD R4, R4, 0x1 ;  /* 0x0000000104047836 */ /* 0x000fe20000000000 */
[----:B------:R-:W-:Y:S01]  /*0140*/  UMOV UR4, 0x54442eea ;  /* 0x54442eea00047882 */ /* 0x000fe20000000000 */
[----:B------:R-:W-:Y:S01]  /*0150*/  UMOV UR5, 0x401921fb ;  /* 0x401921fb00057882 */ /* 0x000fe20000000000 */
[----:B------:R-:W-:Y:S01]  /*0160*/  BSSY.RECONVERGENT B0, `(.L_x_14) ;  /* 0x00000c3000007945 */ /* 0x000fe20003800200 */
[----:B---3--:R-:W-:-:S02]  /*0170*/  CS2R R6, SRZ ;  /* 0x0000000000067805 */ /* 0x008fc4000001ff00 */
[----:B------:R-:W-:Y:S01]  /*0180*/  ISETP.GE.AND P1, PT, R4, R3, PT ;  /* 0x000000030400720c */ /* 0x000fe20003f26270 */
[----:B------:R-:W-:Y:S01]  /*0190*/  IMAD.MOV.U32 R24, RZ, RZ, R2 ;  /* 0x000000ffff187224 */ /* 0x000fe200078e0002 */
[----:B0-----:R-:W-:-:S11]  /*01a0*/  DMUL R12, R12, UR4 ;  /* 0x000000040c0c7c28 */ /* 0x001fd60008000000 */
.L_x_23:
[----:B-1----:R-:W0:Y:S01]  /*01b0*/  MUFU.RCP64H R9, R23 ;  /* 0x0000001700097308 */ /* 0x002e220000001800 */
[----:B------:R-:W-:Y:S01]  /*01c0*/  IMAD.MOV.U32 R8, RZ, RZ, 0x1 ;  /* 0x00000001ff087424 */ /* 0x000fe200078e00ff */
[----:B------:R-:W-:Y:S01]  /*01d0*/  BSSY.RECONVERGENT B1, `(.L_x_15) ;  /* 0x0000014000017945 */ /* 0x000fe20003800200 */
[----:B------:R-:W-:-:S04]  /*01e0*/  IMAD.IADD R0, R24, 0x1, -R2 ;  /* 0x0000000118007824 */ /* 0x000fc800078e0a02 */
[----:B0-----:R-:W-:-:S08]  /*01f0*/  DFMA R10, -R22, R8, 1 ;  /* 0x3ff00000160a742b */ /* 0x001fd00000000108 */
[----:B------:R-:W-:Y:S02]  /*0200*/  DFMA R14, R10, R10, R10 ;  /* 0x0000000a0a0e722b */ /* 0x000fe4000000000a */
[----:B------:R-:W0:Y:S06]  /*0210*/  I2F.F64 R10, R0 ;  /* 0x00000000000a7312 */ /* 0x000e2c0000201c00 */
[----:B------:R-:W-:-:S08]  /*0220*/  DFMA R14, R8, R14, R8 ;  /* 0x0000000e080e722b */ /* 0x000fd00000000008 */
[----:B------:R-:W-:Y:S02]  /*0230*/  DFMA R8, -R22, R14, 1 ;  /* 0x3ff000001608742b */ /* 0x000fe4000000010e */
[----:B0-----:R-:W-:-:S06]  /*0240*/  DMUL R10, R12, R10 ;  /* 0x0000000a0c0a7228 */ /* 0x001fcc0000000000 */
[----:B------:R-:W-:-:S04]  /*0250*/  DFMA R8, R14, R8, R14 ;  /* 0x000000080e08722b */ /* 0x000fc8000000000e */
[----:B------:R-:W-:-:S04]  /*0260*/  FSETP.GEU.AND P2, PT, |R11|, 6.5827683646048100446e-37, PT ;  /* 0x036000000b00780b */ /* 0x000fc80003f4e200 */
[----:B------:R-:W-:-:S08]  /*0270*/  DMUL R14, R10, R8 ;  /* 0x000000080a0e7228 */ /* 0x000fd00000000000 */
[----:B------:R-:W-:-:S08]  /*0280*/  DFMA R16, -R22, R14, R10 ;  /* 0x0000000e1610722b */ /* 0x000fd0000000010a */
[----:B------:R-:W-:-:S10]  /*0290*/  DFMA R8, R8, R16, R14 ;  /* 0x000000100808722b */ /* 0x000fd4000000000e */
[----:B------:R-:W-:-:S05]  /*02a0*/  FFMA R14, RZ, R23, R9 ;  /* 0x00000017ff0e7223 */ /* 0x000fca0000000009 */
[----:B------:R-:W-:-:S13]  /*02b0*/  FSETP.GT.AND P0, PT, |R14|, 1.469367938527859385e-39, PT ;  /* 0x001000000e00780b */ /* 0x000fda0003f04200 */
[----:B------:R-:W-:Y:S05]  /*02c0*/  @P0 BRA P2, `(.L_x_16) ;  /* 0x0000000000100947 */ /* 0x000fea0001000000 */
[----:B------:R-:W-:-:S07]  /*02d0*/  MOV R0, 0x2f0 ;  /* 0x000002f000007802 */ /* 0x000fce0000000f00 */
[----:B--2---:R-:W-:Y:S05]  /*02e0*/  CALL.REL.NOINC `($__internal_1_$__cuda_sm20_div_rn_f64_full) ;  /* 0x0000000800fc7944 */ /* 0x004fea0003c00000 */
[----:B------:R-:W-:Y:S02]  /*02f0*/  IMAD.MOV.U32 R8, RZ, RZ, R16 ;  /* 0x000000ffff087224 */ /* 0x000fe400078e0010 */
[----:B------:R-:W-:-:S07]  /*0300*/  IMAD.MOV.U32 R9, RZ, RZ, R17 ;  /* 0x000000ffff097224 */ /* 0x000fce00078e0011 */
.L_x_16:
[----:B--2---:R-:W-:Y:S05]  /*0310*/  BSYNC.RECONVERGENT B1 ;  /* 0x0000000000017941 */ /* 0x004fea0003800200 */
.L_x_15:
[----:B------:R-:W0:Y:S01]  /*0320*/  F2F.F32.F64 R11, R8 ;  /* 0x00000008000b7310 */ /* 0x000e220000301000 */
[----:B------:R-:W-:Y:S01]  /*0330*/  BSSY.RECONVERGENT B1, `(.L_x_17) ;  /* 0x0000042000017945 */ /* 0x000fe20003800200 */
[C---:B0-----:R-:W-:Y:S01]  /*0340*/  FMUL R0, R11.reuse, 0.63661974668502807617 ;  /* 0x3f22f9830b007820 */ /* 0x041fe20000400000 */
[----:B------:R-:W-:-:S05]  /*0350*/  FSETP.GE.AND P0, PT, |R11|, 105615, PT ;  /* 0x47ce47800b00780b */ /* 0x000fca0003f06200 */
[----:B------:R-:W0:Y:S02]  /*0360*/  F2I.NTZ R0, R0 ;  /* 0x0000000000007305 */ /* 0x000e240000203100 */
[----:B0-----:R-:W-:Y:S01]  /*0370*/  I2FP.F32.S32 R16, R0 ;  /* 0x0000000000107245 */ /* 0x001fe20000201400 */
[----:B------:R-:W-:-:S04]  /*0380*/  IMAD.MOV.U32 R17, RZ, RZ, R0 ;  /* 0x000000ffff117224 */ /* 0x000fc800078e0000 */
[----:B------:R-:W-:-:S04]  /*0390*/  FFMA R15, R16, -1.5707962512969970703, R11 ;  /* 0xbfc90fda100f7823 */ /* 0x000fc8000000000b */
[----:B------:R-:W-:-:S04]  /*03a0*/  FFMA R15, R16, -7.5497894158615963534e-08, R15 ;  /* 0xb3a22168100f7823 */ /* 0x000fc8000000000f */
[----:B------:R-:W-:-:S04]  /*03b0*/  FFMA R16, R16, -5.3903029534742383927e-15, R15 ;  /* 0xa7c234c510107823 */ /* 0x000fc8000000000f */
[----:B------:R-:W-:Y:S01]  /*03c0*/  IMAD.MOV.U32 R10, RZ, RZ, R16 ;  /* 0x000000ffff0a7224 */ /* 0x000fe200078e0010 */
[----:B------:R-:W-:Y:S06]  /*03d0*/  @!P0 BRA `(.L_x_18) ;  /* 0x0000000000dc8947 */ /* 0x000fec0003800000 */
[----:B------:R-:W-:-:S13]  /*03e0*/  FSETP.NEU.AND P0, PT, |R11|, +INF , PT ;  /* 0x7f8000000b00780b */ /* 0x000fda0003f0d200 */
[----:B------:R-:W-:Y:S01]  /*03f0*/  @!P0 FMUL R10, RZ, R11 ;  /* 0x0000000bff0a8220 */ /* 0x000fe20000400000 */
[----:B------:R-:W-:Y:S01]  /*0400*/  @!P0 IMAD.MOV.U32 R0, RZ, RZ, RZ ;  /* 0x000000ffff008224 */ /* 0x000fe200078e00ff */
[----:B------:R-:W-:Y:S06]  /*0410*/  @!P0 BRA `(.L_x_18) ;  /* 0x0000000000cc8947 */ /* 0x000fec0003800000 */
[----:B------:R-:W-:Y:S01]  /*0420*/  IMAD.SHL.U32 R8, R11, 0x100, RZ ;  /* 0x000001000b087824 */ /* 0x000fe200078e00ff */
[----:B------:R-:W0:Y:S01]  /*0430*/  LDCU.64 UR8, c[0x4][0xe0] ;  /* 0x01001c00ff0877ac */ /* 0x000e220008000a00 */
[----:B------:R-:W-:Y:S02]  /*0440*/  IMAD.MOV.U32 R18, RZ, RZ, RZ ;  /* 0x000000ffff127224 */ /* 0x000fe400078e00ff */
[----:B------:R-:W-:Y:S01]  /*0450*/  IMAD.MOV.U32 R0, RZ, RZ, R1 ;  /* 0x000000ffff007224 */ /* 0x000fe200078e0001 */
[----:B------:R-:W-:Y:S01]  /*0460*/  LOP3.LUT R21, R8, 0x80000000, RZ, 0xfc, !PT ;  /* 0x8000000008157812 */ /* 0x000fe200078efcff */
[----:B------:R-:W-:Y:S01]  /*0470*/  UMOV UR5, URZ ;  /* 0x000000ff00057c82 */ /* 0x000fe20008000000 */
[----:B------:R-:W-:-:S05]  /*0480*/  UMOV UR4, URZ ;  /* 0x000000ff00047c82 */ /* 0x000fca0008000000 */
.L_x_19:
[----:B0-----:R-:W-:Y:S01]  /*0490*/  IMAD.U32 R8, RZ, RZ, UR8 ;  /* 0x00000008ff087e24 */ /* 0x001fe2000f8e00ff */
[----:B------:R-:W-:-:S05]  /*04a0*/  MOV R9, UR9 ;  /* 0x0000000900097c02 */ /* 0x000fca0008000f00 */
[----:B------:R-:W2:Y:S01]  /*04b0*/  LDG.E.CONSTANT R8, desc[UR6][R8.64] ;  /* 0x0000000608087981 */ /* 0x000ea2000c1e9900 */
[----:B------:R-:W-:Y:S02]  /*04c0*/  UIADD3 UR8, UP0, UPT, UR8, 0x4, URZ ;  /* 0x0000000408087890 */ /* 0x000fe4000ff1e0ff */
[----:B------:R-:W-:Y:S02]  /*04d0*/  UIADD3 UR4, UPT, UPT, UR4, 0x1, URZ ;  /* 0x0000000104047890 */ /* 0x000fe4000fffe0ff */
[----:B------:R-:W-:Y:S02]  /*04e0*/  UIADD3.X UR9, UPT, UPT, URZ, UR9, URZ, UP0, !UPT ;  /* 0x00000009ff097290 */ /* 0x000fe400087fe4ff */
[----:B------:R-:W-:Y:S01]  /*04f0*/  UISETP.NE.AND UP0, UPT, UR4, 0x6, UPT ;  /* 0x000000060400788c */ /* 0x000fe2000bf05270 */
[----:B--2---:R-:W-:-:S03]  /*0500*/  IMAD.WIDE.U32 R14, R8, R21, RZ ;  /* 0x00000015080e7225 */ /* 0x004fc600078e00ff */
[----:B------:R-:W-:-:S04]  /*0510*/  IADD3 R19, P0, PT, R14, R18, RZ ;  /* 0x000000120e137210 */ /* 0x000fc80007f1e0ff */
[----:B------:R-:W-:Y:S01]  /*0520*/  IADD3.X R18, PT, PT, R15, UR5, RZ, P0, !PT ;  /* 0x000000050f127c10 */ /* 0x000fe200087fe4ff */
[----:B------:R0:W-:Y:S02]  /*0530*/  STL [R0], R19 ;  /* 0x0000001300007387 */ /* 0x0001e40000100800 */
[----:B0-----:R-:W-:Y:S01]  /*0540*/  VIADD R0, R0, 0x4 ;  /* 0x0000000400007836 */ /* 0x001fe20000000000 */
[----:B------:R-:W-:Y:S06]  /*0550*/  BRA.U UP0, `(.L_x_19) ;  /* 0xfffffffd00cc7547 */ /* 0x000fec000b83ffff */
[----:B------:R-:W-:Y:S01]  /*0560*/  SHF.R.U32.HI R10, RZ, 0x17, R11 ;  /* 0x00000017ff0a7819 */ /* 0x000fe2000001160b */
[----:B------:R0:W-:Y:S03]  /*0570*/  STL [R1+0x18], R18 ;  /* 0x0000181201007387 */ /* 0x0001e60000100800 */
[C---:B------:R-:W-:Y:S02]  /*0580*/  LOP3.LUT R0, R10.reuse, 0xe0, RZ, 0xc0, !PT ;  /* 0x000000e00a007812 */ /* 0x040fe400078ec0ff */
[----:B------:R-:W-:-:S03]  /*0590*/  LOP3.LUT P0, RZ, R10, 0x1f, RZ, 0xc0, !PT ;  /* 0x0000001f0aff7812 */ /* 0x000fc6000780c0ff */
[----:B------:R-:W-:-:S05]  /*05a0*/  VIADD R0, R0, 0xffffff80 ;  /* 0xffffff8000007836 */ /* 0x000fca0000000000 */
[----:B------:R-:W-:-:S05]  /*05b0*/  SHF.R.U32.HI R0, RZ, 0x5, R0 ;  /* 0x00000005ff007819 */ /* 0x000fca0000011600 */
[----:B------:R-:W-:-:S05]  /*05c0*/  IMAD R15, R0, -0x4, R1 ;  /* 0xfffffffc000f7824 */ /* 0x000fca00078e0201 */
[----:B------:R-:W2:Y:S04]  /*05d0*/  LDL R0, [R15+0x18] ;  /* 0x000018000f007983 */ /* 0x000ea80000100800 */
[----:B------:R-:W2:Y:S04]  /*05e0*/  LDL R9, [R15+0x14] ;  /* 0x000014000f097983 */ /* 0x000ea80000100800 */
[----:B------:R-:W3:Y:S01]  /*05f0*/  @P0 LDL R8, [R15+0x10] ;  /* 0x000010000f080983 */ /* 0x000ee20000100800 */
[----:B------:R-:W-:Y:S01]  /*0600*/  LOP3.LUT R10, R10, 0x1f, RZ, 0xc0, !PT ;  /* 0x0000001f0a0a7812 */ /* 0x000fe200078ec0ff */
[----:B------:R-:W-:Y:S01]  /*0610*/  UMOV UR4, 0x54442d19 ;  /* 0x54442d1900047882 */ /* 0x000fe20000000000 */
[----:B------:R-:W-:-:S02]  /*0620*/  UMOV UR5, 0x3bf921fb ;  /* 0x3bf921fb00057882 */ /* 0x000fc40000000000 */
[-C--:B--2---:R-:W-:Y:S02]  /*0630*/  @P0 SHF.L.W.U32.HI R0, R9, R10.reuse, R0 ;  /* 0x0000000a09000219 */ /* 0x084fe40000010e00 */
[----:B---3--:R-:W-:Y:S02]  /*0640*/  @P0 SHF.L.W.U32.HI R9, R8, R10, R9 ;  /* 0x0000000a08090219 */ /* 0x008fe40000010e09 */
[----:B------:R-:W-:Y:S02]  /*0650*/  ISETP.GE.AND P0, PT, R11, RZ, PT ;  /* 0x000000ff0b00720c */ /* 0x000fe40003f06270 */
[C-C-:B------:R-:W-:Y:S01]  /*0660*/  SHF.L.W.U32.HI R10, R9.reuse, 0x2, R0.reuse ;  /* 0x00000002090a7819 */ /* 0x140fe20000010e00 */
[----:B------:R-:W-:Y:S01]  /*0670*/  IMAD.SHL.U32 R9, R9, 0x4, RZ ;  /* 0x0000000409097824 */ /* 0x000fe200078e00ff */
[----:B------:R-:W-:Y:S02]  /*0680*/  SHF.R.U32.HI R19, RZ, 0x1e, R0 ;  /* 0x0000001eff137819 */ /* 0x000fe40000011600 */
[----:B------:R-:W-:-:S02]  /*0690*/  SHF.R.S32.HI R14, RZ, 0x1f, R10 ;  /* 0x0000001fff0e7819 */ /* 0x000fc4000001140a */
[----:B------:R-:W-:Y:S02]  /*06a0*/  LEA.HI R0, R10, R19, RZ, 0x1 ;  /* 0x000000130a007211 */ /* 0x000fe400078f08ff */
[C---:B------:R-:W-:Y:S02]  /*06b0*/  LOP3.LUT R8, R14.reuse, R9, RZ, 0x3c, !PT ;  /* 0x000000090e087212 */ /* 0x040fe400078e3cff */
[----:B------:R-:W-:Y:S02]  /*06c0*/  LOP3.LUT R9, R14, R10, RZ, 0x3c, !PT ;  /* 0x0000000a0e097212 */ /* 0x000fe400078e3cff */
[----:B0-----:R-:W-:Y:S01]  /*06d0*/  LOP3.LUT R18, R10, R11, RZ, 0x3c, !PT ;  /* 0x0000000b0a127212 */ /* 0x001fe200078e3cff */
[----:B------:R-:W-:-:S03]  /*06e0*/  IMAD.MOV R10, RZ, RZ, -R0 ;  /* 0x000000ffff0a7224 */ /* 0x000fc600078e0a00 */
[----:B------:R-:W0:Y:S01]  /*06f0*/  I2F.F64.S64 R8, R8 ;  /* 0x0000000800087312 */ /* 0x000e220000301c00 */
[----:B------:R-:W-:Y:S01]  /*0700*/  ISETP.GE.AND P2, PT, R18, RZ, PT ;  /* 0x000000ff1200720c */ /* 0x000fe20003f46270 */
[----:B------:R-:W-:Y:S01]  /*0710*/  @!P0 IMAD.MOV.U32 R0, RZ, RZ, R10 ;  /* 0x000000ffff008224 */ /* 0x000fe200078e000a */
[----:B0-----:R-:W-:-:S10]  /*0720*/  DMUL R14, R8, UR4 ;  /* 0x00000004080e7c28 */ /* 0x001fd40008000000 */
[----:B------:R-:W0:Y:S02]  /*0730*/  F2F.F32.F64 R14, R14 ;  /* 0x0000000e000e7310 */ /* 0x000e240000301000 */
[----:B0-----:R-:W-:-:S07]  /*0740*/  FSEL R10, -R14, R14, !P2 ;  /* 0x0000000e0e0a7208 */ /* 0x001fce0005000100 */
.L_x_18:
[----:B------:R-:W-:Y:S05]  /*0750*/  BSYNC.RECONVERGENT B1 ;  /* 0x0000000000017941 */ /* 0x000fea0003800200 */
.L_x_17:
[----:B------:R-:W-:Y:S02]  /*0760*/  IMAD.MOV.U32 R18, RZ, RZ, 0x37cbac00 ;  /* 0x37cbac00ff127424 */ /* 0x000fe400078e00ff */
[----:B------:R-:W-:Y:S01]  /*0770*/  FMUL R9, R10, R10 ;  /* 0x0000000a0a097220 */ /* 0x000fe20000400000 */
[----:B------:R-:W-:Y:S01]  /*0780*/  LOP3.LUT R14, R0, 0x1, RZ, 0xc0, !PT ;  /* 0x00000001000e7812 */ /* 0x000fe200078ec0ff */
[----:B------:R-:W-:Y:S01]  /*0790*/  IMAD.MOV.U32 R19, RZ, RZ, 0x3c0885e4 ;  /* 0x3c0885e4ff137424 */ /* 0x000fe200078e00ff */
[----:B------:R-:W-:Y:S01]  /*07a0*/  BSSY.RECONVERGENT B1, `(.L_x_20) ;  /* 0x0000044000017945 */ /* 0x000fe20003800200 */
[----:B------:R-:W-:Y:S01]  /*07b0*/  FFMA R8, R9, R18, -0.0013887860113754868507 ;  /* 0xbab607ed09087423 */ /* 0x000fe20000000012 */
[----:B------:R-:W-:Y:S01]  /*07c0*/  ISETP.NE.U32.AND P0, PT, R14, 0x1, PT ;  /* 0x000000010e00780c */ /* 0x000fe20003f05070 */
[----:B------:R-:W-:Y:S02]  /*07d0*/  IMAD.MOV.U32 R20, RZ, RZ, 0x3e2aaaa8 ;  /* 0x3e2aaaa8ff147424 */ /* 0x000fe400078e00ff */
[----:B------:R-:W-:Y:S01]  /*07e0*/  VIADD R14, R0, 0x1 ;  /* 0x00000001000e7836 */ /* 0x000fe20000000000 */
[----:B------:R-:W-:-:S02]  /*07f0*/  FSEL R8, R8, -0.00019574658654164522886, P0 ;  /* 0xb94d415308087808 */ /* 0x000fc40000000000 */
[----:B------:R-:W-:Y:S02]  /*0800*/  FSEL R0, R19, 0.041666727513074874878, !P0 ;  /* 0x3d2aaabb13007808 */ /* 0x000fe40004000000 */
[----:B------:R-:W-:Y:S02]  /*0810*/  FSEL R10, R10, 1, !P0 ;  /* 0x3f8000000a0a7808 */ /* 0x000fe40004000000 */
[----:B------:R-:W-:Y:S01]  /*0820*/  FSEL R21, -R20, -0.4999999701976776123, !P0 ;  /* 0xbeffffff14157808 */ /* 0x000fe20004000100 */
[----:B------:R-:W-:Y:S01]  /*0830*/  FFMA R0, R9, R8, R0 ;  /* 0x0000000809007223 */ /* 0x000fe20000000000 */
[----:B------:R-:W-:Y:S01]  /*0840*/  FSETP.GE.AND P0, PT, |R11|, 105615, PT ;  /* 0x47ce47800b00780b */ /* 0x000fe20003f06200 */
[C---:B------:R-:W-:Y:S01]  /*0850*/  FFMA R15, R9.reuse, R10, RZ ;  /* 0x0000000a090f7223 */ /* 0x040fe200000000ff */
[----:B------:R-:W-:Y:S01]  /*0860*/  LOP3.LUT P2, RZ, R14, 0x2, RZ, 0xc0, !PT ;  /* 0x000000020eff7812 */ /* 0x000fe2000784c0ff */
[----:B------:R-:W-:-:S04]  /*0870*/  FFMA R0, R9, R0, R21 ;  /* 0x0000000009007223 */ /* 0x000fc80000000015 */
[----:B------:R-:W-:-:S08]  /*0880*/  FFMA R10, R15, R0, R10 ;  /* 0x000000000f0a7223 */ /* 0x000fd0000000000a */
[----:B------:R-:W-:Y:S01]  /*0890*/  @P2 FADD R10, RZ, -R10 ;  /* 0x8000000aff0a2221 */ /* 0x000fe20000000000 */
[----:B------:R-:W-:Y:S06]  /*08a0*/  @!P0 BRA `(.L_x_21) ;  /* 0x0000000000cc8947 */ /* 0x000fec0003800000 */
[----:B------:R-:W-:-:S13]  /*08b0*/  FSETP.NEU.AND P0, PT, |R11|, +INF , PT ;  /* 0x7f8000000b00780b */ /* 0x000fda0003f0d200 */
[----:B------:R-:W-:Y:S01]  /*08c0*/  @!P0 FMUL R16, RZ, R11 ;  /* 0x0000000bff108220 */ /* 0x000fe20000400000 */
[----:B------:R-:W-:Y:S01]  /*08d0*/  @!P0 IMAD.MOV.U32 R17, RZ, RZ, RZ ;  /* 0x000000ffff118224 */ /* 0x000fe200078e00ff */
[----:B------:R-:W-:Y:S06]  /*08e0*/  @!P0 BRA `(.L_x_21) ;  /* 0x0000000000bc8947 */ /* 0x000fec0003800000 */
[----:B------:R-:W0:Y:S01]  /*08f0*/  LDC.64 R8, c[0x4][0xe0] ;  /* 0x01003800ff087b82 */ /* 0x000e220000000a00 */
[----:B------:R-:W-:Y:S01]  /*0900*/  IMAD.SHL.U32 R14, R11, 0x100, RZ ;  /* 0x000001000b0e7824 */ /* 0x000fe200078e00ff */
[----:B------:R-:W-:Y:S01]  /*0910*/  MOV R0, RZ ;  /* 0x000000ff00007202 */ /* 0x000fe20000000f00 */
[----:B------:R-:W-:Y:S01]  /*0920*/  IMAD.MOV.U32 R21, RZ, RZ, RZ ;  /* 0x000000ffff157224 */ /* 0x000fe200078e00ff */
[----:B------:R-:W-:Y:S02]  /*0930*/  UMOV UR4, URZ ;  /* 0x000000ff00047c82 */ /* 0x000fe40008000000 */
[----:B------:R-:W-:-:S07]  /*0940*/  LOP3.LUT R27, R14, 0x80000000, RZ, 0xfc, !PT ;  /* 0x800000000e1b7812 */ /* 0x000fce00078efcff */
.L_x_22:
[----:B0-----:R-:W-:-:S06]  /*0950*/  IMAD.WIDE.U32 R14, R0, 0x4, R8 ;  /* 0x00000004000e7825 */ /* 0x001fcc00078e0008 */
[----:B------:R-:W2:Y:S01]  /*0960*/  LDG.E.CONSTANT R14, desc[UR6][R14.64] ;  /* 0x000000060e0e7981 */ /* 0x000ea2000c1e9900 */
[C---:B-1----:R-:W-:Y:S02]  /*0970*/  IMAD R25, R0.reuse, 0x4, R1 ;  /* 0x0000000400197824 */ /* 0x042fe400078e0201 */
[----:B------:R-:W-:-:S05]  /*0980*/  VIADD R0, R0, 0x1 ;  /* 0x0000000100007836 */ /* 0x000fca0000000000 */
[----:B------:R-:W-:Y:S01]  /*0990*/  ISETP.NE.AND P0, PT, R0, 0x6, PT ;  /* 0x000000060000780c */ /* 0x000fe20003f05270 */
[----:B--2---:R-:W-:-:S03]  /*09a0*/  IMAD.WIDE.U32 R16, R14, R27, RZ ;  /* 0x0000001b0e107225 */ /* 0x004fc600078e00ff */
[----:B------:R-:W-:-:S04]  /*09b0*/  IADD3 R16, P2, PT, R16, R21, RZ ;  /* 0x0000001510107210 */ /* 0x000fc80007f5e0ff */
[----:B------:R-:W-:Y:S01]  /*09c0*/  IADD3.X R21, PT, PT, R17, UR4, RZ, P2, !PT ;  /* 0x0000000411157c10 */ /* 0x000fe200097fe4ff */
[----:B------:R1:W-:Y:S04]  /*09d0*/  STL [R25], R16 ;  /* 0x0000001019007387 */ /* 0x0003e80000100800 */
[----:B------:R-:W-:Y:S05]  /*09e0*/  @P0 BRA `(.L_x_22) ;  /* 0xfffffffc00d80947 */ /* 0x000fea000383ffff */
[----:B------:R-:W-:Y:S01]  /*09f0*/  SHF.R.U32.HI R8, RZ, 0x17, R11 ;  /* 0x00000017ff087819 */ /* 0x000fe2000001160b */
[----:B------:R0:W-:Y:S03]  /*0a00*/  STL [R1+0x18], R21 ;  /* 0x0000181501007387 */ /* 0x0001e60000100800 */
[C---:B------:R-:W-:Y:S02]  /*0a10*/  LOP3.LUT R0, R8.reuse, 0xe0, RZ, 0xc0, !PT ;  /* 0x000000e008007812 */ /* 0x040fe400078ec0ff */
[----:B------:R-:W-:-:S03]  /*0a20*/  LOP3.LUT P0, RZ, R8, 0x1f, RZ, 0xc0, !PT ;  /* 0x0000001f08ff7812 */ /* 0x000fc6000780c0ff */
[----:B------:R-:W-:-:S05]  /*0a30*/  VIADD R0, R0, 0xffffff80 ;  /* 0xffffff8000007836 */ /* 0x000fca0000000000 */
[----:B------:R-:W-:-:S05]  /*0a40*/  SHF.R.U32.HI R0, RZ, 0x5, R0 ;  /* 0x00000005ff007819 */ /* 0x000fca0000011600 */
[----:B------:R-:W-:-:S05]  /*0a50*/  IMAD R15, R0, -0x4, R1 ;  /* 0xfffffffc000f7824 */ /* 0x000fca00078e0201 */
[----:B-1----:R-:W2:Y:S04]  /*0a60*/  LDL R16, [R15+0x18] ;  /* 0x000018000f107983 */ /* 0x002ea80000100800 */
[----:B------:R-:W2:Y:S04]  /*0a70*/  LDL R9, [R15+0x14] ;  /* 0x000014000f097983 */ /* 0x000ea80000100800 */
[----:B------:R-:W3:Y:S01]  /*0a80*/  @P0 LDL R0, [R15+0x10] ;  /* 0x000010000f000983 */ /* 0x000ee20000100800 */
[----:B------:R-:W-:Y:S01]  /*0a90*/  LOP3.LUT R8, R8, 0x1f, RZ, 0xc0, !PT ;  /* 0x0000001f08087812 */ /* 0x000fe200078ec0ff */
[----:B------:R-:W-:Y:S01]  /*0aa0*/  UMOV UR4, 0x54442d19 ;  /* 0x54442d1900047882 */ /* 0x000fe20000000000 */
[----:B------:R-:W-:Y:S01]  /*0ab0*/  UMOV UR5, 0x3bf921fb ;  /* 0x3bf921fb00057882 */ /* 0x000fe20000000000 */
[----:B------:R-:W-:-:S02]  /*0ac0*/  ISETP.GE.AND P2, PT, R11, RZ, PT ;  /* 0x000000ff0b00720c */ /* 0x000fc40003f46270 */
[-C--:B--2---:R-:W-:Y:S02]  /*0ad0*/  @P0 SHF.L.W.U32.HI R16, R9, R8.reuse, R16 ;  /* 0x0000000809100219 */ /* 0x084fe40000010e10 */
[----:B---3--:R-:W-:Y:S02]  /*0ae0*/  @P0 SHF.L.W.U32.HI R9, R0, R8, R9 ;  /* 0x0000000800090219 */ /* 0x008fe40000010e09 */
[--C-:B------:R-:W-:Y:S02]  /*0af0*/  SHF.R.U32.HI R17, RZ, 0x1e, R16.reuse ;  /* 0x0000001eff117819 */ /* 0x100fe40000011610 */
[C---:B------:R-:W-:Y:S01]  /*0b00*/  SHF.L.W.U32.HI R0, R9.reuse, 0x2, R16 ;  /* 0x0000000209007819 */ /* 0x040fe20000010e10 */
[----:B------:R-:W-:-:S03]  /*0b10*/  IMAD.SHL.U32 R9, R9, 0x4, RZ ;  /* 0x0000000409097824 */ /* 0x000fc600078e00ff */
[----:B------:R-:W-:Y:S02]  /*0b20*/  SHF.R.S32.HI R14, RZ, 0x1f, R0 ;  /* 0x0000001fff0e7819 */ /* 0x000fe40000011400 */
[----:B------:R-:W-:Y:S02]  /*0b30*/  LEA.HI R17, R0, R17, RZ, 0x1 ;  /* 0x0000001100117211 */ /* 0x000fe400078f08ff */
[C---:B------:R-:W-:Y:S02]  /*0b40*/  LOP3.LUT R8, R14.reuse, R9, RZ, 0x3c, !PT ;  /* 0x000000090e087212 */ /* 0x040fe400078e3cff */
[----:B------:R-:W-:Y:S02]  /*0b50*/  LOP3.LUT R9, R14, R0, RZ, 0x3c, !PT ;  /* 0x000000000e097212 */ /* 0x000fe400078e3cff */
[----:B------:R-:W-:Y:S01]  /*0b60*/  LOP3.LUT R11, R0, R11, RZ, 0x3c, !PT ;  /* 0x0000000b000b7212 */ /* 0x000fe200078e3cff */
[----:B------:R-:W-:-:S03]  /*0b70*/  IMAD.MOV R0, RZ, RZ, -R17 ;  /* 0x000000ffff007224 */ /* 0x000fc600078e0a11 */
[----:B------:R-:W1:Y:S01]  /*0b80*/  I2F.F64.S64 R8, R8 ;  /* 0x0000000800087312 */ /* 0x000e620000301c00 */
[----:B------:R-:W-:Y:S01]  /*0b90*/  ISETP.GE.AND P0, PT, R11, RZ, PT ;  /* 0x000000ff0b00720c */ /* 0x000fe20003f06270 */
[----:B------:R-:W-:Y:S01]  /*0ba0*/  @!P2 IMAD.MOV.U32 R17, RZ, RZ, R0 ;  /* 0x000000ffff11a224 */ /* 0x000fe200078e0000 */
[----:B-1----:R-:W-:-:S10]  /*0bb0*/  DMUL R14, R8, UR4 ;  /* 0x00000004080e7c28 */ /* 0x002fd40008000000 */
[----:B------:R-:W1:Y:S02]  /*0bc0*/  F2F.F32.F64 R14, R14 ;  /* 0x0000000e000e7310 */ /* 0x000e640000301000 */
[----:B01----:R-:W-:-:S07]  /*0bd0*/  FSEL R16, -R14, R14, !P0 ;  /* 0x0000000e0e107208 */ /* 0x003fce0004000100 */
.L_x_21:
[----:B------:R-:W-:Y:S05]  /*0be0*/  BSYNC.RECONVERGENT B1 ;  /* 0x0000000000017941 */ /* 0x000fea0003800200 */
.L_x_20:
[----:B------:R-:W0:Y:S02]  /*0bf0*/  LDC.64 R8, c[0x0][0x380] ;  /* 0x0000e000ff087b82 */ /* 0x000e240000000a00 */
[----:B0-----:R-:W-:-:S06]  /*0c00*/  IMAD.WIDE R8, R24, 0x8, R8 ;  /* 0x0000000818087825 */ /* 0x001fcc00078e0208 */
[----:B------:R-:W2:Y:S01]  /*0c10*/  LDG.E.64 R8, desc[UR6][R8.64] ;  /* 0x0000000608087981 */ /* 0x000ea2000c1e1b00 */
[----:B------:R-:W-:Y:S01]  /*0c20*/  FMUL R11, R16, R16 ;  /* 0x00000010100b7220 */ /* 0x000fe20000400000 */
[C---:B------:R-:W-:Y:S01]  /*0c30*/  LOP3.LUT R0, R17.reuse, 0x1, RZ, 0xc0, !PT ;  /* 0x0000000111007812 */ /* 0x040fe200078ec0ff */
[----:B------:R-:W-:Y:S01]  /*0c40*/  VIADD R24, R24, 0x1 ;  /* 0x0000000118187836 */ /* 0x000fe20000000000 */
[----:B------:R-:W-:Y:S01]  /*0c50*/  LOP3.LUT P2, RZ, R17, 0x2, RZ, 0xc0, !PT ;  /* 0x0000000211ff7812 */ /* 0x000fe2000784c0ff */
[----:B------:R-:W-:Y:S01]  /*0c60*/  FFMA R18, R11, R18, -0.0013887860113754868507 ;  /* 0xbab607ed0b127423 */ /* 0x000fe20000000012 */
[----:B------:R-:W-:-:S04]  /*0c70*/  ISETP.NE.U32.AND P0, PT, R0, 0x1, PT ;  /* 0x000000010000780c */ /* 0x000fc80003f05070 */
[----:B------:R-:W-:Y:S02]  /*0c80*/  FSEL R0, R19, 0.041666727513074874878, P0 ;  /* 0x3d2aaabb13007808 */ /* 0x000fe40000000000 */
[----:B------:R-:W-:Y:S02]  /*0c90*/  FSEL R18, R18, -0.00019574658654164522886, !P0 ;  /* 0xb94d415312127808 */ /* 0x000fe40004000000 */
[----:B------:R-:W-:Y:S02]  /*0ca0*/  FSEL R15, -R20, -0.4999999701976776123, P0 ;  /* 0xbeffffff140f7808 */ /* 0x000fe40000000100 */
[----:B------:R-:W-:Y:S01]  /*0cb0*/  FSEL R16, R16, 1, P0 ;  /* 0x3f80000010107808 */ /* 0x000fe20000000000 */
[----:B------:R-:W-:Y:S01]  /*0cc0*/  FFMA R0, R11, R18, R0 ;  /* 0x000000120b007223 */ /* 0x000fe20000000000 */
[----:B------:R-:W-:-:S03]  /*0cd0*/  ISETP.GE.AND P0, PT, R24, R3, PT ;  /* 0x000000031800720c */ /* 0x000fc60003f06270 */
[C---:B------:R-:W-:Y:S01]  /*0ce0*/  FFMA R0, R11.reuse, R0, R15 ;  /* 0x000000000b007223 */ /* 0x040fe2000000000f */
[----:B------:R-:W-:-:S04]  /*0cf0*/  FFMA R11, R11, R16, RZ ;  /* 0x000000100b0b7223 */ /* 0x000fc800000000ff */
[----:B------:R-:W-:-:S04]  /*0d00*/  FFMA R0, R11, R0, R16 ;  /* 0x000000000b007223 */ /* 0x000fc80000000010 */
[----:B------:R-:W-:-:S04]  /*0d10*/  @P2 FADD R0, RZ, -R0 ;  /* 0x80000000ff002221 */ /* 0x000fc80000000000 */
[C---:B--2---:R-:W-:Y:S01]  /*0d20*/  FMUL R11, R0.reuse, R9 ;  /* 0x00000009000b7220 */ /* 0x044fe20000400000 */
[----:B------:R-:W-:-:S03]  /*0d30*/  FMUL R0, R0, R8 ;  /* 0x0000000800007220 */ /* 0x000fc60000400000 */
[C---:B------:R-:W-:Y:S01]  /*0d40*/  FFMA R11, R10.reuse, R8, R11 ;  /* 0x000000080a0b7223 */ /* 0x040fe2000000000b */
[----:B------:R-:W-:-:S03]  /*0d50*/  FFMA R0, R10, R9, -R0 ;  /* 0x000000090a007223 */ /* 0x000fc60000000800 */
[----:B------:R-:W-:Y:S01]  /*0d60*/  FADD R6, R11, R6 ;  /* 0x000000060b067221 */ /* 0x000fe20000000000 */
[----:B------:R-:W-:Y:S01]  /*0d70*/  FADD R7, R0, R7 ;  /* 0x0000000700077221 */ /* 0x000fe20000000000 */
[----:B------:R-:W-:Y:S06]  /*0d80*/  @!P0 BRA `(.L_x_23) ;  /* 0xfffffff400088947 */ /* 0x000fec000383ffff */
[----:B------:R-:W-:Y:S05]  /*0d90*/  BSYNC.RECONVERGENT B0 ;  /* 0x0000000000007941 */ /* 0x000fea0003800200 */
.L_x_14:
[----:B------:R-:W-:Y:S01]  /*0da0*/  FMUL R7, R7, R7 ;  /* 0x0000000707077220 */ /* 0x000fe20000400000 */
[----:B------:R-:W-:Y:S03]  /*0db0*/  BSSY.RECONVERGENT B0, `(.L_x_24) ;  /* 0x000000d000007945 */ /* 0x000fe60003800200 */
[----:B------:R-:W-:-:S04]  /*0dc0*/  FFMA R0, R6, R6, R7 ;  /* 0x0000000606007223 */ /* 0x000fc80000000007 */
[----:B------:R-:W-:Y:S01]  /*0dd0*/  VIADD R6, R0, 0xf3000000 ;  /* 0xf300000000067836 */ /* 0x000fe20000000000 */
[----:B------:R0:W1:Y:S04]  /*0de0*/  MUFU.RSQ R7, R0 ;  /* 0x0000000000077308 */ /* 0x0000680000001400 */
[----:B------:R-:W-:-:S13]  /*0df0*/  ISETP.GT.U32.AND P0, PT, R6, 0x727fffff, PT ;  /* 0x727fffff0600780c */ /* 0x000fda0003f04070 */
[----:B01----:R-:W-:Y:S05]  /*0e00*/  @!P0 BRA `(.L_x_25) ;  /* 0x00000000000c8947 */ /* 0x003fea0003800000 */
[----:B------:R-:W-:-:S07]  /*0e10*/  MOV R11, 0xe30 ;  /* 0x00000e30000b7802 */ /* 0x000fce0000000f00 */
[----:B------:R-:W-:Y:S05]  /*0e20*/  CALL.REL.NOINC `($__internal_2_$__cuda_sm20_sqrt_rn_f32_slowpath) ;  /* 0x0000000400987944 */ /* 0x000fea0003c00000 */
[----:B------:R-:W-:Y:S05]  /*0e30*/  BRA `(.L_x_26) ;  /* 0x0000000000107947 */ /* 0x000fea0003800000 */
.L_x_25:
[----:B------:R-:W-:Y:S01]  /*0e40*/  FMUL.FTZ R9, R0, R7 ;  /* 0x0000000700097220 */ /* 0x000fe20000410000 */
[----:B------:R-:W-:-:S03]  /*0e50*/  FMUL.FTZ R6, R7, 0.5 ;  /* 0x3f00000007067820 */ /* 0x000fc60000410000 */
[----:B------:R-:W-:-:S04]  /*0e60*/  FFMA R0, -R9, R9, R0 ;  /* 0x0000000909007223 */ /* 0x000fc80000000100 */
[----:B------:R-:W-:-:S07]  /*0e70*/  FFMA R9, R0, R6, R9 ;  /* 0x0000000600097223 */ /* 0x000fce0000000009 */
.L_x_26:
[----:B------:R-:W-:Y:S05]  /*0e80*/  BSYNC.RECONVERGENT B0 ;  /* 0x0000000000007941 */ /* 0x000fea0003800200 */
.L_x_24:
[----:B------:R-:W0:Y:S02]  /*0e90*/  LDC.64 R6, c[0x0][0x388] ;  /* 0x0000e200ff067b82 */ /* 0x000e240000000a00 */
[----:B0-----:R-:W-:-:S05]  /*0ea0*/  IMAD.WIDE R6, R5, 0x4, R6 ;  /* 0x0000000405067825 */ /* 0x001fca00078e0206 */
[----:B------:R3:W-:Y:S01]  /*0eb0*/  REDG.E.ADD.F32.FTZ.RN.STRONG.GPU desc[UR6][R6.64], R9 ;  /* 0x00000009060079a6 */ /* 0x0007e2000c12f306 */
[----:B------:R-:W-:Y:S05]  /*0ec0*/  @!P1 BRA `(.L_x_27) ;  /* 0xfffffff0008c9947 */ /* 0x000fea000383ffff */
[----:B------:R-:W-:Y:S05]  /*0ed0*/  EXIT ;  /* 0x000000000000794d */ /* 0x000fea0003800000 */
        .weak           $__internal_1_$__cuda_sm20_div_rn_f64_full
        .type           $__internal_1_$__cuda_sm20_div_rn_f64_full,@function
        .size           $__internal_1_$__cuda_sm20_div_rn_f64_full,($__internal_2_$__cuda_sm20_sqrt_rn_f32_slowpath - $__internal_1_$__cuda_sm20_div_rn_f64_full)
$__internal_1_$__cuda_sm20_div_rn_f64_full:
[----:B------:R-:W-:Y:S01]  /*0ee0*/  FSETP.GEU.AND P3, PT, |R11|, 1.469367938527859385e-39, PT ;  /* 0x001000000b00780b */ /* 0x000fe20003f6e200 */
[----:B------:R-:W-:Y:S01]  /*0ef0*/  IMAD.MOV.U32 R26, RZ, RZ, 0x1ca00000 ;  /* 0x1ca00000ff1a7424 */ /* 0x000fe200078e00ff */
[C---:B------:R-:W-:Y:S01]  /*0f00*/  FSETP.GEU.AND P0, PT, |R23|.reuse, 1.469367938527859385e-39, PT ;  /* 0x001000001700780b */ /* 0x040fe20003f0e200 */
[----:B------:R-:W-:Y:S01]  /*0f10*/  BSSY.RECONVERGENT B2, `(.L_x_28) ;  /* 0x0000054000027945 */ /* 0x000fe20003800200 */
[----:B------:R-:W-:Y:S02]  /*0f20*/  LOP3.LUT R8, R23, 0x800fffff, RZ, 0xc0, !PT ;  /* 0x800fffff17087812 */ /* 0x000fe400078ec0ff */
[----:B------:R-:W-:Y:S02]  /*0f30*/  LOP3.LUT R25, R11, 0x7ff00000, RZ, 0xc0, !PT ;  /* 0x7ff000000b197812 */ /* 0x000fe400078ec0ff */
[----:B------:R-:W-:Y:S01]  /*0f40*/  LOP3.LUT R9, R8, 0x3ff00000, RZ, 0xfc, !PT ;  /* 0x3ff0000008097812 */ /* 0x000fe200078efcff */
[----:B------:R-:W-:Y:S01]  /*0f50*/  IMAD.MOV.U32 R8, RZ, RZ, R22 ;  /* 0x000000ffff087224 */ /* 0x000fe200078e0016 */
[----:B------:R-:W-:-:S02]  /*0f60*/  LOP3.LUT R28, R23, 0x7ff00000, RZ, 0xc0, !PT ;  /* 0x7ff00000171c7812 */ /* 0x000fc400078ec0ff */
[----:B------:R-:W-:Y:S01]  /*0f70*/  MOV R16, 0x1 ;  /* 0x0000000100107802 */ /* 0x000fe20000000f00 */
[----:B------:R-:W-:Y:S01]  /*0f80*/  @!P3 IMAD.MOV.U32 R18, RZ, RZ, RZ ;  /* 0x000000ffff12b224 */ /* 0x000fe200078e00ff */
[----:B------:R-:W-:Y:S01]  /*0f90*/  @!P3 LOP3.LUT R14, R23, 0x7ff00000, RZ, 0xc0, !PT ;  /* 0x7ff00000170eb812 */ /* 0x000fe200078ec0ff */
[----:B------:R-:W-:Y:S01]  /*0fa0*/  @!P0 DMUL R8, R22, 8.98846567431157953865e+307 ;  /* 0x7fe0000016088828 */ /* 0x000fe20000000000 */
[C---:B------:R-:W-:Y:S02]  /*0fb0*/  ISETP.GE.U32.AND P2, PT, R25.reuse, R28, PT ;  /* 0x0000001c1900720c */ /* 0x040fe40003f46070 */
[----:B------:R-:W-:Y:S01]  /*0fc0*/  @!P3 ISETP.GE.U32.AND P4, PT, R25, R14, PT ;  /* 0x0000000e1900b20c */ /* 0x000fe20003f86070 */
[----:B------:R-:W-:Y:S01]  /*0fd0*/  IMAD.MOV.U32 R14, RZ, RZ, R10 ;  /* 0x000000ffff0e7224 */ /* 0x000fe200078e000a */
[C---:B------:R-:W-:Y:S01]  /*0fe0*/  SEL R15, R26.reuse, 0x63400000, !P2 ;  /* 0x634000001a0f7807 */ /* 0x040fe20005000000 */
[----:B------:R-:W0:Y:S01]  /*0ff0*/  MUFU.RCP64H R17, R9 ;  /* 0x0000000900117308 */ /* 0x000e220000001800 */
[----:B------:R-:W-:-:S02]  /*1000*/  @!P3 SEL R19, R26, 0x63400000, !P4 ;  /* 0x634000001a13b807 */ /* 0x000fc40006000000 */
[--C-:B------:R-:W-:Y:S02]  /*1010*/  LOP3.LUT R15, R15, 0x800fffff, R11.reuse, 0xf8, !PT ;  /* 0x800fffff0f0f7812 */ /* 0x100fe400078ef80b */
[----:B------:R-:W-:Y:S02]  /*1020*/  @!P3 LOP3.LUT R19, R19, 0x80000000, R11, 0xf8, !PT ;  /* 0x800000001313b812 */ /* 0x000fe400078ef80b */
[----:B------:R-:W-:Y:S02]  /*1030*/  @!P0 LOP3.LUT R28, R9, 0x7ff00000, RZ, 0xc0, !PT ;  /* 0x7ff00000091c8812 */ /* 0x000fe400078ec0ff */
[----:B------:R-:W-:-:S06]  /*1040*/  @!P3 LOP3.LUT R19, R19, 0x100000, RZ, 0xfc, !PT ;  /* 0x001000001313b812 */ /* 0x000fcc00078efcff */
[----:B------:R-:W-:Y:S02]  /*1050*/  @!P3 DFMA R14, R14, 2, -R18 ;  /* 0x400000000e0eb82b */ /* 0x000fe40000000812 */
[----:B0-----:R-:W-:-:S08]  /*1060*/  DFMA R18, R16, -R8, 1 ;  /* 0x3ff000001012742b */ /* 0x001fd00000000808 */
[----:B------:R-:W-:-:S08]  /*1070*/  DFMA R18, R18, R18, R18 ;  /* 0x000000121212722b */ /* 0x000fd00000000012 */
[----:B------:R-:W-:-:S08]  /*1080*/  DFMA R18, R16, R18, R16 ;  /* 0x000000121012722b */ /* 0x000fd00000000010 */
[----:B------:R-:W-:-:S08]  /*1090*/  DFMA R16, R18, -R8, 1 ;  /* 0x3ff000001210742b */ /* 0x000fd00000000808 */
[----:B------:R-:W-:-:S08]  /*10a0*/  DFMA R16, R18, R16, R18 ;  /* 0x000000101210722b */ /* 0x000fd00000000012 */
[----:B------:R-:W-:-:S08]  /*10b0*/  DMUL R18, R16, R14 ;  /* 0x0000000e10127228 */ /* 0x000fd00000000000 */
[----:B------:R-:W-:-:S08]  /*10c0*/  DFMA R20, R18, -R8, R14 ;  /* 0x800000081214722b */ /* 0x000fd0000000000e */
[----:B------:R-:W-:Y:S01]  /*10d0*/  DFMA R20, R16, R20, R18 ;  /* 0x000000141014722b */ /* 0x000fe20000000012 */
[----:B------:R-:W-:Y:S01]  /*10e0*/  IMAD.MOV.U32 R18, RZ, RZ, R25 ;  /* 0x000000ffff127224 */ /* 0x000fe200078e0019 */
[----:B------:R-:W-:-:S05]  /*10f0*/  @!P3 LOP3.LUT R18, R15, 0x7ff00000, RZ, 0xc0, !PT ;  /* 0x7ff000000f12b812 */ /* 0x000fca00078ec0ff */
[----:B------:R-:W-:-:S05]  /*1100*/  VIADD R16, R18, 0xffffffff ;  /* 0xffffffff12107836 */ /* 0x000fca0000000000 */
[----:B------:R-:W-:Y:S01]  /*1110*/  ISETP.GT.U32.AND P0, PT, R16, 0x7feffffe, PT ;  /* 0x7feffffe1000780c */ /* 0x000fe20003f04070 */
[----:B------:R-:W-:-:S05]  /*1120*/  VIADD R16, R28, 0xffffffff ;  /* 0xffffffff1c107836 */ /* 0x000fca0000000000 */
[----:B------:R-:W-:-:S13]  /*1130*/  ISETP.GT.U32.OR P0, PT, R16, 0x7feffffe, P0 ;  /* 0x7feffffe1000780c */ /* 0x000fda0000704470 */
[----:B------:R-:W-:Y:S05]  /*1140*/  @P0 BRA `(.L_x_29) ;  /* 0x00000000006c0947 */ /* 0x000fea0003800000 */
[----:B------:R-:W-:-:S04]  /*1150*/  LOP3.LUT R16, R23, 0x7ff00000, RZ, 0xc0, !PT ;  /* 0x7ff0000017107812 */ /* 0x000fc800078ec0ff */
[CC--:B------:R-:W-:Y:S02]  /*1160*/  VIADDMNMX R10, R25.reuse, -R16.reuse, 0xb9600000, !PT ;  /* 0xb9600000190a7446 */ /* 0x0c0fe40007800910 */
[----:B------:R-:W-:Y:S02]  /*1170*/  ISETP.GE.U32.AND P0, PT, R25, R16, PT ;  /* 0x000000101900720c */ /* 0x000fe40003f06070 */
[----:B------:R-:W-:Y:S02]  /*1180*/  VIMNMX R10, PT, PT, R10, 0x46a00000, PT ;  /* 0x46a000000a0a7848 */ /* 0x000fe40003fe0100 */
[----:B------:R-:W-:-:S05]  /*1190*/  SEL R11, R26, 0x63400000, !P0 ;  /* 0x634000001a0b7807 */ /* 0x000fca0004000000 */
[----:B------:R-:W-:Y:S02]  /*11a0*/  IMAD.IADD R18, R10, 0x1, -R11 ;  /* 0x000000010a127824 */ /* 0x000fe400078e0a0b */
[----:B------:R-:W-:Y:S02]  /*11b0*/  IMAD.MOV.U32 R10, RZ, RZ, RZ ;  /* 0x000000ffff0a7224 */ /* 0x000fe400078e00ff */
[----:B------:R-:W-:-:S06]  /*11c0*/  VIADD R11, R18, 0x7fe00000 ;  /* 0x7fe00000120b7836 */ /* 0x000fcc0000000000 */
[----:B------:R-:W-:-:S10]  /*11d0*/  DMUL R16, R20, R10 ;  /* 0x0000000a14107228 */ /* 0x000fd40000000000 */
[----:B------:R-:W-:-:S13]  /*11e0*/  FSETP.GTU.AND P0, PT, |R17|, 1.469367938527859385e-39, PT ;  /* 0x001000001100780b */ /* 0x000fda0003f0c200 */
[----:B------:R-:W-:Y:S05]  /*11f0*/  @P0 BRA `(.L_x_30) ;  /* 0x0000000000940947 */ /* 0x000fea0003800000 */
[----:B------:R-:W-:Y:S01]  /*1200*/  DFMA R8, R20, -R8, R14 ;  /* 0x800000081408722b */ /* 0x000fe2000000000e */
[----:B------:R-:W-:-:S09]  /*1210*/  IMAD.MOV.U32 R10, RZ, RZ, RZ ;  /* 0x000000ffff0a7224 */ /* 0x000fd200078e00ff */
[C---:B------:R-:W-:Y:S02]  /*1220*/  FSETP.NEU.AND P0, PT, R9.reuse, RZ, PT ;  /* 0x000000ff0900720b */ /* 0x040fe40003f0d000 */
[----:B------:R-:W-:-:S04]  /*1230*/  LOP3.LUT R15, R9, 0x80000000, R23, 0x48, !PT ;  /* 0x80000000090f7812 */ /* 0x000fc800078e4817 */
[----:B------:R-:W-:-:S07]  /*1240*/  LOP3.LUT R11, R15, R11, RZ, 0xfc, !PT ;  /* 0x0000000b0f0b7212 */ /* 0x000fce00078efcff */
[----:B------:R-:W-:Y:S05]  /*1250*/  @!P0 BRA `(.L_x_30) ;  /* 0x00000000007c8947 */ /* 0x000fea0003800000 */
[----:B------:R-:W-:Y:S01]  /*1260*/  IMAD.MOV R9, RZ, RZ, -R18 ;  /* 0x000000ffff097224 */ /* 0x000fe200078e0a12 */
[----:B------:R-:W-:Y:S01]  /*1270*/  DMUL.RP R10, R20, R10 ;  /* 0x0000000a140a7228 */ /* 0x000fe20000008000 */
[----:B------:R-:W-:-:S06]  /*1280*/  IMAD.MOV.U32 R8, RZ, RZ, RZ ;  /* 0x000000ffff087224 */ /* 0x000fcc00078e00ff */
[----:B------:R-:W-:-:S03]  /*1290*/  DFMA R8, R16, -R8, R20 ;  /* 0x800000081008722b */ /* 0x000fc60000000014 */
[----:B------:R-:W-:-:S03]  /*12a0*/  LOP3.LUT R15, R11, R15, RZ, 0x3c, !PT ;  /* 0x0000000f0b0f7212 */ /* 0x000fc600078e3cff */
[----:B------:R-:W-:-:S04]  /*12b0*/  IADD3 R8, PT, PT, -R18, -0x43300000, RZ ;  /* 0xbcd0000012087810 */ /* 0x000fc80007ffe1ff */
[----:B------:R-:W-:-:S04]  /*12c0*/  FSETP.NEU.AND P0, PT, |R9|, R8, PT ;  /* 0x000000080900720b */ /* 0x000fc80003f0d200 */
[----:B------:R-:W-:Y:S02]  /*12d0*/  FSEL R16, R10, R16, !P0 ;  /* 0x000000100a107208 */ /* 0x000fe40004000000 */
[----:B------:R-:W-:Y:S01]  /*12e0*/  FSEL R17, R15, R17, !P0 ;  /* 0x000000110f117208 */ /* 0x000fe20004000000 */
[----:B------:R-:W-:Y:S06]  /*12f0*/  BRA `(.L_x_30) ;  /* 0x0000000000547947 */ /* 0x000fec0003800000 */
.L_x_29:
[----:B------:R-:W-:-:S14]  /*1300*/  DSETP.NAN.AND P0, PT, R10, R10, PT ;  /* 0x0000000a0a00722a */ /* 0x000fdc0003f08000 */
[----:B------:R-:W-:Y:S05]  /*1310*/  @P0 BRA `(.L_x_31) ;  /* 0x0000000000440947 */ /* 0x000fea0003800000 */
[----:B------:R-:W-:-:S14]  /*1320*/  DSETP.NAN.AND P0, PT, R22, R22, PT ;  /* 0x000000161600722a */ /* 0x000fdc0003f08000 */
[----:B------:R-:W-:Y:S05]  /*1330*/  @P0 BRA `(.L_x_32) ;  /* 0x0000000000300947 */ /* 0x000fea0003800000 */
[----:B------:R-:W-:Y:S01]  /*1340*/  ISETP.NE.AND P0, PT, R18, R28, PT ;  /* 0x0000001c1200720c */ /* 0x000fe20003f05270 */
[----:B------:R-:W-:Y:S02]  /*1350*/  IMAD.MOV.U32 R16, RZ, RZ, 0x0 ;  /* 0x00000000ff107424 */ /* 0x000fe400078e00ff */
[----:B------:R-:W-:-:S10]  /*1360*/  IMAD.MOV.U32 R17, RZ, RZ, -0x80000 ;  /* 0xfff80000ff117424 */ /* 0x000fd400078e00ff */
[----:B------:R-:W-:Y:S05]  /*1370*/  @!P0 BRA `(.L_x_30) ;  /* 0x0000000000348947 */ /* 0x000fea0003800000 */
[----:B------:R-:W-:Y:S02]  /*1380*/  ISETP.NE.AND P0, PT, R18, 0x7ff00000, PT ;  /* 0x7ff000001200780c */ /* 0x000fe40003f05270 */
[----:B------:R-:W-:Y:S02]  /*1390*/  LOP3.LUT R17, R11, 0x80000000, R23, 0x48, !PT ;  /* 0x800000000b117812 */ /* 0x000fe400078e4817 */
[----:B------:R-:W-:-:S13]  /*13a0*/  ISETP.EQ.OR P0, PT, R28, RZ, !P0 ;  /* 0x000000ff1c00720c */ /* 0x000fda0004702670 */
[----:B------:R-:W-:Y:S01]  /*13b0*/  @P0 LOP3.LUT R8, R17, 0x7ff00000, RZ, 0xfc, !PT ;  /* 0x7ff0000011080812 */ /* 0x000fe200078efcff */
[----:B------:R-:W-:Y:S01]  /*13c0*/  @!P0 IMAD.MOV.U32 R16, RZ, RZ, RZ ;  /* 0x000000ffff108224 */ /* 0x000fe200078e00ff */
[----:B------:R-:W-:-:S03]  /*13d0*/  @P0 MOV R16, RZ ;  /* 0x000000ff00100202 */ /* 0x000fc60000000f00 */
[----:B------:R-:W-:Y:S01]  /*13e0*/  @P0 IMAD.MOV.U32 R17, RZ, RZ, R8 ;  /* 0x000000ffff110224 */ /* 0x000fe200078e0008 */
[----:B------:R-:W-:Y:S06]  /*13f0*/  BRA `(.L_x_30) ;  /* 0x0000000000147947 */ /* 0x000fec0003800000 */
.L_x_32:
[----:B------:R-:W-:Y:S01]  /*1400*/  LOP3.LUT R17, R23, 0x80000, RZ, 0xfc, !PT ;  /* 0x0008000017117812 */ /* 0x000fe200078efcff */
[----:B------:R-:W-:Y:S01]  /*1410*/  IMAD.MOV.U32 R16, RZ, RZ, R22 ;  /* 0x000000ffff107224 */ /* 0x000fe200078e0016 */
[----:B------:R-:W-:Y:S06]  /*1420*/  BRA `(.L_x_30) ;  /* 0x0000000000087947 */ /* 0x000fec0003800000 */
.L_x_31:
[----:B------:R-:W-:Y:S01]  /*1430*/  LOP3.LUT R17, R11, 0x80000, RZ, 0xfc, !PT ;  /* 0x000800000b117812 */ /* 0x000fe200078efcff */
[----:B------:R-:W-:-:S07]  /*1440*/  IMAD.MOV.U32 R16, RZ, RZ, R10 ;  /* 0x000000ffff107224 */ /* 0x000fce00078e000a */
.L_x_30:
[----:B------:R-:W-:Y:S05]  /*1450*/  BSYNC.RECONVERGENT B2 ;  /* 0x0000000000027941 */ /* 0x000fea0003800200 */
.L_x_28:
[----:B------:R-:W-:Y:S02]  /*1460*/  IMAD.MOV.U32 R8, RZ, RZ, R0 ;  /* 0x000000ffff087224 */ /* 0x000fe400078e0000 */
[----:B------:R-:W-:-:S04]  /*1470*/  IMAD.MOV.U32 R9, RZ, RZ, 0x0 ;  /* 0x00000000ff097424 */ /* 0x000fc800078e00ff */
[----:B------:R-:W-:Y:S05]  /*1480*/  RET.REL.NODEC R8 `(_Z9dftKernelPK6float2Pfiiii) ;  /* 0xffffffe808dc7950 */ /* 0x000fea0003c3ffff */
        .weak           $__internal_2_$__cuda_sm20_sqrt_rn_f32_slowpath
        .type           $__internal_2_$__cuda_sm20_sqrt_rn_f32_slowpath,@function
        .size           $__internal_2_$__cuda_sm20_sqrt_rn_f32_slowpath,(.L_x_72 - $__internal_2_$__cuda_sm20_sqrt_rn_f32_slowpath)
$__internal_2_$__cuda_sm20_sqrt_rn_f32_slowpath:
[----:B------:R-:W-:-:S13]  /*1490*/  LOP3.LUT P0, RZ, R0, 0x7fffffff, RZ, 0xc0, !PT ;  /* 0x7fffffff00ff7812 */ /* 0x000fda000780c0ff */
[----:B------:R-:W-:Y:S01]  /*14a0*/  @!P0 IMAD.MOV.U32 R6, RZ, RZ, R0 ;  /* 0x000000ffff068224 */ /* 0x000fe200078e0000 */
[----:B------:R-:W-:Y:S06]  /*14b0*/  @!P0 BRA `(.L_x_33) ;  /* 0x0000000000408947 */ /* 0x000fec0003800000 */
[----:B------:R-:W-:-:S13]  /*14c0*/  FSETP.GEU.FTZ.AND P0, PT, R0, RZ, PT ;  /* 0x000000ff0000720b */ /* 0x000fda0003f1e000 */
[----:B------:R-:W-:Y:S01]  /*14d0*/  @!P0 IMAD.MOV.U32 R6, RZ, RZ, 0x7fffffff ;  /* 0x7fffffffff068424 */ /* 0x000fe200078e00ff */
[----:B------:R-:W-:Y:S06]  /*14e0*/  @!P0 BRA `(.L_x_33) ;  /* 0x0000000000348947 */ /* 0x000fec0003800000 */
[----:B------:R-:W-:-:S13]  /*14f0*/  FSETP.GTU.FTZ.AND P0, PT, |R0|, +INF , PT ;  /* 0x7f8000000000780b */ /* 0x000fda0003f1c200 */
[----:B------:R-:W-:Y:S01]  /*1500*/  @P0 FADD.FTZ R6, R0, 1 ;  /* 0x3f80000000060421 */ /* 0x000fe20000010000 */
[----:B------:R-:W-:Y:S06]  /*1510*/  @P0 BRA `(.L_x_33) ;  /* 0x0000000000280947 */ /* 0x000fec0003800000 */
[----:B------:R-:W-:-:S13]  /*1520*/  FSETP.NEU.FTZ.AND P0, PT, |R0|, +INF , PT ;  /* 0x7f8000000000780b */ /* 0x000fda0003f1d200 */
[----:B------:R-:W-:-:S04]  /*1530*/  @P0 FFMA R7, R0, 1.84467440737095516160e+19, RZ ;  /* 0x5f80000000070823 */ /* 0x000fc800000000ff */
[----:B------:R-:W0:Y:S02]  /*1540*/  @P0 MUFU.RSQ R6, R7 ;  /* 0x0000000700060308 */ /* 0x000e240000001400 */
[----:B0-----:R-:W-:Y:S01]  /*1550*/  @P0 FMUL.FTZ R8, R7, R6 ;  /* 0x0000000607080220 */ /* 0x001fe20000410000 */
[----:B------:R-:W-:Y:S01]  /*1560*/  @P0 FMUL.FTZ R10, R6, 0.5 ;  /* 0x3f000000060a0820 */ /* 0x000fe20000410000 */
[----:B------:R-:W-:Y:S02]  /*1570*/  @!P0 IMAD.MOV.U32 R6, RZ, RZ, R0 ;  /* 0x000000ffff068224 */ /* 0x000fe400078e0000 */
[----:B------:R-:W-:-:S04]  /*1580*/  @P0 FADD.FTZ R9, -R8, -RZ ;  /* 0x800000ff08090221 */ /* 0x000fc80000010100 */
[----:B------:R-:W-:-:S04]  /*1590*/  @P0 FFMA R9, R8, R9, R7 ;  /* 0x0000000908090223 */ /* 0x000fc80000000007 */
[----:B------:R-:W-:-:S04]  /*15a0*/  @P0 FFMA R9, R9, R10, R8 ;  /* 0x0000000a09090223 */ /* 0x000fc80000000008 */
[----:B------:R-:W-:-:S07]  /*15b0*/  @P0 FMUL.FTZ R6, R9, 2.3283064365386962891e-10 ;  /* 0x2f80000009060820 */ /* 0x000fce0000410000 */
.L_x_33:
[----:B------:R-:W-:Y:S02]  /*15c0*/  IMAD.MOV.U32 R9, RZ, RZ, R6 ;  /* 0x000000ffff097224 */ /* 0x000fe400078e0006 */
[----:B------:R-:W-:Y:S02]  /*15d0*/  IMAD.MOV.U32 R6, RZ, RZ, R11 ;  /* 0x000000ffff067224 */ /* 0x000fe400078e000b */
[----:B------:R-:W-:-:S04]  /*15e0*/  IMAD.MOV.U32 R7, RZ, RZ, 0x0 ;  /* 0x00000000ff077424 */ /* 0x000fc800078e00ff */
[----:B------:R-:W-:Y:S05]  /*15f0*/  RET.REL.NODEC R6 `(_Z9dftKernelPK6float2Pfiiii) ;  /* 0xffffffe806807950 */ /* 0x000fea0003c3ffff */
.L_x_34:
        /* <DEDUP_REMOVED lines=16> */
.L_x_72:


//--------------------- .text._Z9dftKernelPK6float2PS_iiii --------------------------
	.section	.text._Z9dftKernelPK6float2PS_iiii,"ax",@progbits
	.align	128
        .global         _Z9dftKernelPK6float2PS_iiii
        .type           _Z9dftKernelPK6float2PS_iiii,@function
        .size           _Z9dftKernelPK6float2PS_iiii,(.L_x_74 - _Z9dftKernelPK6float2PS_iiii)
        .other          _Z9dftKernelPK6float2PS_iiii,@"STO_CUDA_ENTRY STV_DEFAULT"
_Z9dftKernelPK6float2PS_iiii:
.text._Z9dftKernelPK6float2PS_iiii:
[----:B------:R-:W0:Y:S01]  /*0000*/  LDC R1, c[0x0][0x37c] ;  /* 0x0000df00ff017b82 */ /* 0x000e220000000800 */
[----:B------:R-:W1:Y:S01]  /*0010*/  S2R R2, SR_TID.X ;  /* 0x0000000000027919 */ /* 0x000e620000002100 */
[----:B------:R-:W1:Y:S01]  /*0020*/  LDCU UR4, c[0x0][0x394] ;  /* 0x00007280ff0477ac */ /* 0x000e620008000800 */
[----:B0-----:R-:W-:Y:S01]  /*0030*/  VIADD R1, R1, 0xffffffe0 ;  /* 0xffffffe001017836 */ /* 0x001fe20000000000 */
[----:B-1----:R-:W-:-:S13]  /*0040*/  ISETP.GE.AND P0, PT, R2, UR4, PT ;  /* 0x0000000402007c0c */ /* 0x002fda000bf06270 */
[----:B------:R-:W-:Y:S05]  /*0050*/  @P0 EXIT ;  /* 0x000000000000094d */ /* 0x000fea0003800000 */
[----:B------:R-:W0:Y:S01]  /*0060*/  LDCU UR5, c[0x0][0x39c] ;  /* 0x00007380ff0577ac */ /* 0x000e220008000800 */
[----:B------:R-:W-:Y:S02]  /*0070*/  IMAD.MOV.U32 R3, RZ, RZ, RZ ;  /* 0x000000ffff037224 */ /* 0x000fe400078e00ff */
[----:B------:R-:W-:Y:S01]  /*0080*/  IMAD.MOV.U32 R4, RZ, RZ, RZ ;  /* 0x000000ffff047224 */ /* 0x000fe200078e00ff */
[----:B------:R-:W1:Y:S01]  /*0090*/  LDCU.64 UR8, c[0x0][0x358] ;  /* 0x00006b00ff0877ac */ /* 0x000e620008000a00 */
[----:B0-----:R-:W-:-:S09]  /*00a0*/  UISETP.GE.AND UP0, UPT, UR5, 0x1, UPT ;  /* 0x000000010500788c */ /* 0x001fd2000bf06270 */
[----:B-1----:R-:W-:Y:S05]  /*00b0*/  BRA.U !UP0, `(.L_x_35) ;  /* 0x0000000d08587547 */ /* 0x002fea000b800000 */
[----:B------:R-:W0:Y:S01]  /*00c0*/  I2F.F64.U32 R12, R2 ;  /* 0x00000002000c7312 */ /* 0x000e220000201800 */
[----:B------:R-:W-:Y:S01]  /*00d0*/  UMOV UR5, 0x401921fb ;  /* 0x401921fb00057882 */ /* 0x000fe20000000000 */
[----:B------:R-:W-:Y:S02]  /*00e0*/  IMAD.MOV.U32 R4, RZ, RZ, RZ ;  /* 0x000000ffff047224 */ /* 0x000fe400078e00ff */
[----:B------:R-:W-:-:S04]  /*00f0*/  IMAD.MOV.U32 R3, RZ, RZ, RZ ;  /* 0x000000ffff037224 */ /* 0x000fc800078e00ff */
[----:B------:R-:W1:Y:S01]  /*0100*/  I2F.F64.U32 R22, UR4 ;  /* 0x0000000400167d12 */ /* 0x000e620008201800 */
[----:B------:R-:W-:Y:S02]  /*0110*/  UMOV UR4, 0x54442eea ;  /* 0x54442eea00047882 */ /* 0x000fe40000000000 */
[----:B0-----:R-:W-:Y:S01]  /*0120*/  DMUL R12, R12, UR4 ;  /* 0x000000040c0c7c28 */ /* 0x001fe20008000000 */
[----:B------:R-:W-:-:S10]  /*0130*/  UMOV UR4, URZ ;  /* 0x000000ff00047c82 */ /* 0x000fd40008000000 */
.L_x_48:
[----:B------:R-:W0:Y:S01]  /*0140*/  LDCU UR5, c[0x0][0x39c] ;  /* 0x00007380ff0577ac */ /* 0x000e220008000800 */
[----:B------:R-:W-:Y:S02]  /*0150*/  IMAD.MOV.U32 R5, RZ, RZ, RZ ;  /* 0x000000ffff057224 */ /* 0x000fe400078e00ff */
[----:B------:R-:W-:Y:S01]  /*0160*/  IMAD.MOV.U32 R6, RZ, RZ, RZ ;  /* 0x000000ffff067224 */ /* 0x000fe200078e00ff */
[----:B------:R-:W-:Y:S01]  /*0170*/  UMOV UR7, UR4 ;  /* 0x0000000400077c82 */ /* 0x000fe20008000000 */
[----:B------:R-:W-:Y:S01]  /*0180*/  UIADD3 UR4, UPT, UPT, UR4, 0x1, URZ ;  /* 0x0000000104047890 */ /* 0x000fe2000fffe0ff */
[----:B------:R-:W-:-:S03]  /*0190*/  IMAD.MOV.U32 R24, RZ, RZ, RZ ;  /* 0x000000ffff187224 */ /* 0x000fc600078e00ff */
[----:B0-----:R-:W-:-:S11]  /*01a0*/  UISETP.NE.AND UP0, UPT, UR4, UR5, UPT ;  /* 0x000000050400728c */ /* 0x001fd6000bf05270 */
.L_x_47:
[----:B------:R-:W0:Y:S01]  /*01b0*/  LDC R7, c[0x0][0x398] ;  /* 0x0000e600ff077b82 */ /* 0x000e220000000800 */
[----:B------:R-:W2:Y:S01]  /*01c0*/  LDCU UR5, c[0x0][0x390] ;  /* 0x00007200ff0577ac */ /* 0x000ea20008000800 */
[----:B0-----:R-:W-:-:S05]  /*01d0*/  IMAD R7, R7, UR7, R6 ;  /* 0x0000000707077c24 */ /* 0x001fca000f8e0206 */
[----:B--2---:R-:W-:-:S13]  /*01e0*/  ISETP.GE.AND P0, PT, R7, UR5, PT ;  /* 0x0000000507007c0c */ /* 0x004fda000bf06270 */
[----:B------:R-:W-:Y:S05]  /*01f0*/  @P0 BRA `(.L_x_36) ;  /* 0x0000000800ec0947 */ /* 0x000fea0003800000 */
[----:B-1----:R-:W0:Y:S01]  /*0200*/  MUFU.RCP64H R9, R23 ;  /* 0x0000001700097308 */ /* 0x002e220000001800 */
[----:B------:R-:W-:Y:S01]  /*0210*/  IMAD.MOV.U32 R8, RZ, RZ, 0x1 ;  /* 0x00000001ff087424 */ /* 0x000fe200078e00ff */
[----:B------:R-:W-:Y:S05]  /*0220*/  BSSY.RECONVERGENT B0, `(.L_x_37) ;  /* 0x0000013000007945 */ /* 0x000fea0003800200 */
[----:B0-----:R-:W-:-:S08]  /*0230*/  DFMA R10, -R22, R8, 1 ;  /* 0x3ff00000160a742b */ /* 0x001fd00000000108 */
[----:B------:R-:W-:Y:S02]  /*0240*/  DFMA R14, R10, R10, R10 ;  /* 0x0000000a0a0e722b */ /* 0x000fe4000000000a */
[----:B------:R-:W0:Y:S06]  /*0250*/  I2F.F64.U32 R10, R6 ;  /* 0x00000006000a7312 */ /* 0x000e2c0000201800 */
        /* <DEDUP_REMOVED lines=12> */
[----:B------:R-:W-:Y:S05]  /*0320*/  CALL.REL.NOINC `($__internal_3_$__cuda_sm20_div_rn_f64_full) ;  /* 0x0000000c00487944 */ /* 0x000fea0003c00000 */
[----:B------:R-:W-:Y:S02]  /*0330*/  IMAD.MOV.U32 R8, RZ, RZ, R16 ;  /* 0x000000ffff087224 */ /* 0x000fe400078e0010 */
[----:B------:R-:W-:-:S07]  /*0340*/  IMAD.MOV.U32 R9, RZ, RZ, R17 ;  /* 0x000000ffff097224 */ /* 0x000fce00078e0011 */
.L_x_38:
[----:B------:R-:W-:Y:S05]  /*0350*/  BSYNC.RECONVERGENT B0 ;  /* 0x0000000000007941 */ /* 0x000fea0003800200 */
.L_x_37:
        /* <DEDUP_REMOVED lines=13> */
[----:B------:R-:W-:Y:S05]  /*0430*/  @!P1 BRA `(.L_x_41) ;  /* 0x0000000000d09947 */ /* 0x000fea0003800000 */
[----:B------:R-:W-:Y:S01]  /*0440*/  IMAD.SHL.U32 R8, R11, 0x100, RZ ;  /* 0x000001000b087824 */ /* 0x000fe200078e00ff */
[----:B------:R-:W0:Y:S01]  /*0450*/  LDCU.64 UR10, c[0x4][0xe0] ;  /* 0x01001c00ff0a77ac */ /* 0x000e220008000a00 */
[----:B------:R-:W-:Y:S02]  /*0460*/  IMAD.MOV.U32 R18, RZ, RZ, RZ ;  /* 0x000000ffff127224 */ /* 0x000fe400078e00ff */
[----:B------:R-:W-:Y:S01]  /*0470*/  IMAD.MOV.U32 R0, RZ, RZ, R1 ;  /* 0x000000ffff007224 */ /* 0x000fe200078e0001 */
[----:B------:R-:W-:Y:S01]  /*0480*/  LOP3.LUT R21, R8, 0x80000000, RZ, 0xfc, !PT ;  /* 0x8000000008157812 */ /* 0x000fe200078efcff */
[----:B------:R-:W-:Y:S01]  /*0490*/  UMOV UR6, URZ ;  /* 0x000000ff00067c82 */ /* 0x000fe20008000000 */
[----:B------:R-:W-:-:S05]  /*04a0*/  UMOV UR5, URZ ;  /* 0x000000ff00057c82 */ /* 0x000fca0008000000 */
.L_x_42:
[----:B0-----:R-:W-:Y:S02]  /*04b0*/  IMAD.U32 R8, RZ, RZ, UR10 ;  /* 0x0000000aff087e24 */ /* 0x001fe4000f8e00ff */
[----:B------:R-:W-:-:S05]  /*04c0*/  IMAD.U32 R9, RZ, RZ, UR11 ;  /* 0x0000000bff097e24 */ /* 0x000fca000f8e00ff */
        /* <DEDUP_REMOVED lines=41> */
[----:B0-----:R-:W-:Y:S01]  /*0760*/  FSEL R10, -R14, R14, !P2 ;  /* 0x0000000e0e0a7208 */ /* 0x001fe20005000100 */
[----:B------:R-:W-:Y:S06]  /*0770*/  BRA `(.L_x_40) ;  /* 0x0000000000087947 */ /* 0x000fec0003800000 */
.L_x_41:
[----:B------:R-:W-:Y:S01]  /*0780*/  FMUL R10, RZ, R11 ;  /* 0x0000000bff0a7220 */ /* 0x000fe20000400000 */
[----:B------:R-:W-:-:S07]  /*0790*/  IMAD.MOV.U32 R0, RZ, RZ, RZ ;  /* 0x000000ffff007224 */ /* 0x000fce00078e00ff */
.L_x_40:
[----:B------:R-:W-:Y:S05]  /*07a0*/  BSYNC.RECONVERGENT B0 ;  /* 0x0000000000007941 */ /* 0x000fea0003800200 */
.L_x_39:
[----:B------:R-:W-:Y:S02]  /*07b0*/  IMAD.MOV.U32 R18, RZ, RZ, 0x37cbac00 ;  /* 0x37cbac00ff127424 */ /* 0x000fe400078e00ff */
[----:B------:R-:W-:Y:S01]  /*07c0*/  FMUL R9, R10, R10 ;  /* 0x0000000a0a097220 */ /* 0x000fe20000400000 */
[----:B------:R-:W-:Y:S01]  /*07d0*/  LOP3.LUT R14, R0, 0x1, RZ, 0xc0, !PT ;  /* 0x00000001000e7812 */ /* 0x000fe200078ec0ff */
[----:B------:R-:W-:Y:S01]  /*07e0*/  IMAD.MOV.U32 R19, RZ, RZ, 0x3c0885e4 ;  /* 0x3c0885e4ff137424 */ /* 0x000fe200078e00ff */
[----:B------:R-:W-:Y:S01]  /*07f0*/  BSSY.RECONVERGENT B0, `(.L_x_43) ;  /* 0x0000044000007945 */ /* 0x000fe20003800200 */
[----:B------:R-:W-:Y:S01]  /*0800*/  FFMA R8, R9, R18, -0.0013887860113754868507 ;  /* 0xbab607ed09087423 */ /* 0x000fe20000000012 */
[----:B------:R-:W-:Y:S01]  /*0810*/  ISETP.NE.U32.AND P1, PT, R14, 0x1, PT ;  /* 0x000000010e00780c */ /* 0x000fe20003f25070 */
[----:B------:R-:W-:Y:S02]  /*0820*/  VIADD R14, R0, 0x1 ;  /* 0x00000001000e7836 */ /* 0x000fe40000000000 */
[----:B------:R-:W-:Y:S01]  /*0830*/  IMAD.MOV.U32 R20, RZ, RZ, 0x3e2aaaa8 ;  /* 0x3e2aaaa8ff147424 */ /* 0x000fe200078e00ff */
[----:B------:R-:W-:-:S02]  /*0840*/  FSEL R8, R8, -0.00019574658654164522886, P1 ;  /* 0xb94d415308087808 */ /* 0x000fc40000800000 */
[----:B------:R-:W-:Y:S02]  /*0850*/  FSEL R0, R19, 0.041666727513074874878, !P1 ;  /* 0x3d2aaabb13007808 */ /* 0x000fe40004800000 */
[----:B------:R-:W-:Y:S02]  /*0860*/  LOP3.LUT P2, RZ, R14, 0x2, RZ, 0xc0, !PT ;  /* 0x000000020eff7812 */ /* 0x000fe4000784c0ff */
[----:B------:R-:W-:Y:S01]  /*0870*/  FSEL R10, R10, 1, !P1 ;  /* 0x3f8000000a0a7808 */ /* 0x000fe20004800000 */
[----:B------:R-:W-:Y:S01]  /*0880*/  FFMA R0, R9, R8, R0 ;  /* 0x0000000809007223 */ /* 0x000fe20000000000 */
[----:B------:R-:W-:-:S03]  /*0890*/  FSEL R21, -R20, -0.4999999701976776123, !P1 ;  /* 0xbeffffff14157808 */ /* 0x000fc60004800100 */
[C---:B------:R-:W-:Y:S02]  /*08a0*/  FFMA R15, R9.reuse, R10, RZ ;  /* 0x0000000a090f7223 */ /* 0x040fe400000000ff */
[----:B------:R-:W-:-:S04]  /*08b0*/  FFMA R0, R9, R0, R21 ;  /* 0x0000000009007223 */ /* 0x000fc80000000015 */
[----:B------:R-:W-:-:S04]  /*08c0*/  FFMA R10, R15, R0, R10 ;  /* 0x000000000f0a7223 */ /* 0x000fc8000000000a */
[----:B------:R-:W-:Y:S01]  /*08d0*/  @P2 FADD R10, RZ, -R10 ;  /* 0x8000000aff0a2221 */ /* 0x000fe20000000000 */
[----:B------:R-:W-:Y:S06]  /*08e0*/  @!P0 BRA `(.L_x_44) ;  /* 0x0000000000d08947 */ /* 0x000fec0003800000 */
[----:B------:R-:W-:-:S13]  /*08f0*/  FSETP.NEU.AND P0, PT, |R11|, +INF , PT ;  /* 0x7f8000000b00780b */ /* 0x000fda0003f0d200 */
[----:B------:R-:W-:Y:S05]  /*0900*/  @!P0 BRA `(.L_x_45) ;  /* 0x0000000000c08947 */ /* 0x000fea0003800000 */
[----:B------:R-:W0:Y:S01]  /*0910*/  LDC.64 R8, c[0x4][0xe0] ;  /* 0x01003800ff087b82 */ /* 0x000e220000000a00 */
[----:B------:R-:W-:Y:S01]  /*0920*/  IMAD.SHL.U32 R14, R11, 0x100, RZ ;  /* 0x000001000b0e7824 */ /* 0x000fe200078e00ff */
[----:B------:R-:W-:Y:S01]  /*0930*/  UMOV UR5, URZ ;  /* 0x000000ff00057c82 */ /* 0x000fe20008000000 */
[----:B------:R-:W-:Y:S02]  /*0940*/  IMAD.MOV.U32 R21, RZ, RZ, RZ ;  /* 0x000000ffff157224 */ /* 0x000fe400078e00ff */
[----:B------:R-:W-:Y:S01]  /*0950*/  IMAD.MOV.U32 R0, RZ, RZ, RZ ;  /* 0x000000ffff007224 */ /* 0x000fe200078e00ff */
[----:B------:R-:W-:-:S07]  /*0960*/  LOP3.LUT R27, R14, 0x80000000, RZ, 0xfc, !PT ;  /* 0x800000000e1b7812 */ /* 0x000fce00078efcff */
.L_x_46:
        /* <DEDUP_REMOVED lines=40> */
[----:B-1----:R-:W-:Y:S01]  /*0bf0*/  FSEL R16, -R14, R14, !P0 ;  /* 0x0000000e0e107208 */ /* 0x002fe20004000100 */
[----:B0-----:R-:W-:Y:S06]  /*0c00*/  BRA `(.L_x_44) ;  /* 0x0000000000087947 */ /* 0x001fec0003800000 */
.L_x_45:
[----:B------:R-:W-:Y:S01]  /*0c10*/  FMUL R16, RZ, R11 ;  /* 0x0000000bff107220 */ /* 0x000fe20000400000 */
[----:B------:R-:W-:-:S07]  /*0c20*/  IMAD.MOV.U32 R17, RZ, RZ, RZ ;  /* 0x000000ffff117224 */ /* 0x000fce00078e00ff */
.L_x_44:
[----:B------:R-:W-:Y:S05]  /*0c30*/  BSYNC.RECONVERGENT B0 ;  /* 0x0000000000007941 */ /* 0x000fea0003800200 */
.L_x_43:
[----:B------:R-:W0:Y:S02]  /*0c40*/  LDC.64 R8, c[0x0][0x380] ;  /* 0x0000e000ff087b82 */ /* 0x000e240000000a00 */
[----:B0-----:R-:W-:-:S06]  /*0c50*/  IMAD.WIDE R8, R7, 0x8, R8 ;  /* 0x0000000807087825 */ /* 0x001fcc00078e0208 */
[----:B------:R-:W2:Y:S01]  /*0c60*/  LDG.E.64 R8, desc[UR8][R8.64] ;  /* 0x0000000808087981 */ /* 0x000ea2000c1e1b00 */
[----:B------:R-:W-:Y:S01]  /*0c70*/  FMUL R7, R16, R16 ;  /* 0x0000001010077220 */ /* 0x000fe20000400000 */
[C---:B------:R-:W-:Y:S02]  /*0c80*/  LOP3.LUT R0, R17.reuse, 0x1, RZ, 0xc0, !PT ;  /* 0x0000000111007812 */ /* 0x040fe400078ec0ff */
[----:B------:R-:W-:Y:S01]  /*0c90*/  LOP3.LUT P1, RZ, R17, 0x2, RZ, 0xc0, !PT ;  /* 0x0000000211ff7812 */ /* 0x000fe2000782c0ff */
[----:B------:R-:W-:Y:S01]  /*0ca0*/  FFMA R18, R7, R18, -0.0013887860113754868507 ;  /* 0xbab607ed07127423 */ /* 0x000fe20000000012 */
[----:B------:R-:W-:-:S04]  /*0cb0*/  ISETP.NE.U32.AND P0, PT, R0, 0x1, PT ;  /* 0x000000010000780c */ /* 0x000fc80003f05070 */
[----:B------:R-:W-:Y:S02]  /*0cc0*/  FSEL R0, R19, 0.041666727513074874878, P0 ;  /* 0x3d2aaabb13007808 */ /* 0x000fe40000000000 */
[----:B------:R-:W-:Y:S02]  /*0cd0*/  FSEL R18, R18, -0.00019574658654164522886, !P0 ;  /* 0xb94d415312127808 */ /* 0x000fe40004000000 */
[----:B------:R-:W-:Y:S02]  /*0ce0*/  FSEL R11, -R20, -0.4999999701976776123, P0 ;  /* 0xbeffffff140b7808 */ /* 0x000fe40000000100 */
[----:B------:R-:W-:Y:S01]  /*0cf0*/  FSEL R16, R16, 1, P0 ;  /* 0x3f80000010107808 */ /* 0x000fe20000000000 */
[----:B------:R-:W-:-:S04]  /*0d00*/  FFMA R0, R7, R18, R0 ;  /* 0x0000001207007223 */ /* 0x000fc80000000000 */
        /* <DEDUP_REMOVED lines=9> */
[----:B------:R-:W-:-:S07]  /*0da0*/  FADD R24, R24, R9 ;  /* 0x0000000918187221 */ /* 0x000fce0000000000 */
.L_x_36:
[----:B------:R-:W0:Y:S01]  /*0db0*/  LDCU UR5, c[0x0][0x394] ;  /* 0x00007280ff0577ac */ /* 0x000e220008000800 */
[----:B------:R-:W-:-:S05]  /*0dc0*/  VIADD R6, R6, 0x1 ;  /* 0x0000000106067836 */ /* 0x000fca0000000000 */
[----:B0-----:R-:W-:-:S13]  /*0dd0*/  ISETP.NE.AND P0, PT, R6, UR5, PT ;  /* 0x0000000506007c0c */ /* 0x001fda000bf05270 */
[----:B------:R-:W-:Y:S05]  /*0de0*/  @P0 BRA `(.L_x_47) ;  /* 0xfffffff000f00947 */ /* 0x000fea000383ffff */
[----:B------:R-:W-:Y:S01]  /*0df0*/  FADD R4, R5, R4 ;  /* 0x0000000405047221 */ /* 0x000fe20000000000 */
[----:B------:R-:W-:Y:S01]  /*0e00*/  FADD R3, R24, R3 ;  /* 0x0000000318037221 */ /* 0x000fe20000000000 */
[----:B------:R-:W-:Y:S06]  /*0e10*/  BRA.U UP0, `(.L_x_48) ;  /* 0xfffffff100c87547 */ /* 0x000fec000b83ffff */
.L_x_35:
[----:B------:R-:W0:Y:S01]  /*0e20*/  LDCU UR4, c[0x0][0x39c] ;  /* 0x00007380ff0477ac */ /* 0x000e220008000800 */
[----:B------:R-:W-:Y:S01]  /*0e30*/  BSSY.RECONVERGENT B0, `(.L_x_49) ;  /* 0x000000e000007945 */ /* 0x000fe20003800200 */
[----:B0-----:R-:W-:-:S04]  /*0e40*/  I2FP.F32.S32 R8, UR4 ;  /* 0x0000000400087c45 */ /* 0x001fc80008201400 */
[----:B------:R-:W0:Y:S08]  /*0e50*/  MUFU.RCP R5, R8 ;  /* 0x0000000800057308 */ /* 0x000e300000001000 */
[----:B------:R-:W2:Y:S01]  /*0e60*/  FCHK P0, R4, R8 ;  /* 0x0000000804007302 */ /* 0x000ea20000000000 */
[----:B0-----:R-:W-:-:S04]  /*0e70*/  FFMA R0, -R8, R5, 1 ;  /* 0x3f80000008007423 */ /* 0x001fc80000000105 */
[----:B------:R-:W-:-:S04]  /*0e80*/  FFMA R5, R5, R0, R5 ;  /* 0x0000000005057223 */ /* 0x000fc80000000005 */
[----:B------:R-:W-:-:S04]  /*0e90*/  FFMA R7, R5, R4, RZ ;  /* 0x0000000405077223 */ /* 0x000fc800000000ff */
[----:B------:R-:W-:-:S04]  /*0ea0*/  FFMA R6, -R8, R7, R4 ;  /* 0x0000000708067223 */ /* 0x000fc80000000104 */
[----:B------:R-:W-:Y:S01]  /*0eb0*/  FFMA R6, R5, R6, R7 ;  /* 0x0000000605067223 */ /* 0x000fe20000000007 */
[----:B--2---:R-:W-:Y:S06]  /*0ec0*/  @!P0 BRA `(.L_x_50) ;  /* 0x0000000000108947 */ /* 0x004fec0003800000 */
[----:B------:R-:W-:Y:S01]  /*0ed0*/  IMAD.MOV.U32 R5, RZ, RZ, R8 ;  /* 0x000000ffff057224 */ /* 0x000fe200078e0008 */
[----:B------:R-:W-:-:S07]  /*0ee0*/  MOV R10, 0xf00 ;  /* 0x00000f00000a7802 */ /* 0x000fce0000000f00 */
[----:B-1----:R-:W-:Y:S05]  /*0ef0*/  CALL.REL.NOINC `($__internal_4_$__cuda_sm3x_div_rn_noftz_f32_slowpath) ;  /* 0x0000000400c07944 */ /* 0x002fea0003c00000 */
[----:B------:R-:W-:-:S07]  /*0f00*/  IMAD.MOV.U32 R6, RZ, RZ, R0 ;  /* 0x000000ffff067224 */ /* 0x000fce00078e0000 */
.L_x_50:
[----:B------:R-:W-:Y:S05]  /*0f10*/  BSYNC.RECONVERGENT B0 ;  /* 0x0000000000007941 */ /* 0x000fea0003800200 */
.L_x_49:
[----:B------:R-:W0:Y:S01]  /*0f20*/  MUFU.RCP R5, R8 ;  /* 0x0000000800057308 */ /* 0x000e220000001000 */
[----:B------:R-:W-:Y:S07]  /*0f30*/  BSSY.RECONVERGENT B0, `(.L_x_51) ;  /* 0x000000d000007945 */ /* 0x000fee0003800200 */
        /* <DEDUP_REMOVED lines=8> */
[----:B------:R-:W-:Y:S01]  /*0fc0*/  MOV R10, 0xff0 ;  /* 0x00000ff0000a7802 */ /* 0x000fe20000000f00 */
[----:B------:R-:W-:-:S07]  /*0fd0*/  IMAD.MOV.U32 R5, RZ, RZ, R8 ;  /* 0x000000ffff057224 */ /* 0x000fce00078e0008 */
[----:B-1----:R-:W-:Y:S05]  /*0fe0*/  CALL.REL.NOINC `($__internal_4_$__cuda_sm3x_div_rn_noftz_f32_slowpath) ;  /* 0x0000000400847944 */ /* 0x002fea0003c00000 */
[----:B------:R-:W-:-:S07]  /*0ff0*/  IMAD.MOV.U32 R7, RZ, RZ, R0 ;  /* 0x000000ffff077224 */ /* 0x000fce00078e0000 */
.L_x_52:
[----:B------:R-:W-:Y:S05]  /*1000*/  BSYNC.RECONVERGENT B0 ;  /* 0x0000000000007941 */ /* 0x000fea0003800200 */
.L_x_51:
[----:B------:R-:W0:Y:S02]  /*1010*/  LDC.64 R4, c[0x0][0x388] ;  /* 0x0000e200ff047b82 */ /* 0x000e240000000a00 */
[----:B0-----:R-:W-:-:S05]  /*1020*/  IMAD.WIDE.U32 R2, R2, 0x8, R4 ;  /* 0x0000000802027825 */ /* 0x001fca00078e0004 */
[----:B------:R-:W-:Y:S01]  /*1030*/  STG.E.64 desc[UR8][R2.64], R6 ;  /* 0x0000000602007986 */ /* 0x000fe2000c101b08 */
[----:B------:R-:W-:Y:S05]  /*1040*/  EXIT ;  /* 0x000000000000794d */ /* 0x000fea0003800000 */
        .weak           $__internal_3_$__cuda_sm20_div_rn_f64_full
        .type           $__internal_3_$__cuda_sm20_div_rn_f64_full,@function
        .size           $__internal_3_$__cuda_sm20_div_rn_f64_full,($__internal_4_$__cuda_sm3x_div_rn_noftz_f32_slowpath - $__internal_3_$__cuda_sm20_div_rn_f64_full)
$__internal_3_$__cuda_sm20_div_rn_f64_full:
[----:B------:R-:W-:Y:S01]  /*1050*/  FSETP.GEU.AND P2, PT, |R11|, 1.469367938527859385e-39, PT ;  /* 0x001000000b00780b */ /* 0x000fe20003f4e200 */
[----:B------:R-:W-:Y:S01]  /*1060*/  IMAD.MOV.U32 R26, RZ, RZ, 0x1ca00000 ;  /* 0x1ca00000ff1a7424 */ /* 0x000fe200078e00ff */
[C---:B------:R-:W-:Y:S01]  /*1070*/  FSETP.GEU.AND P0, PT, |R23|.reuse, 1.469367938527859385e-39, PT ;  /* 0x001000001700780b */ /* 0x040fe20003f0e200 */
[----:B------:R-:W-:Y:S01]  /*1080*/  IMAD.MOV.U32 R16, RZ, RZ, 0x1 ;  /* 0x00000001ff107424 */ /* 0x000fe200078e00ff */
[----:B------:R-:W-:Y:S01]  /*1090*/  LOP3.LUT R8, R23, 0x800fffff, RZ, 0xc0, !PT ;  /* 0x800fffff17087812 */ /* 0x000fe200078ec0ff */
[----:B------:R-:W-:Y:S01]  /*10a0*/  BSSY.RECONVERGENT B1, `(.L_x_53) ;  /* 0x0000052000017945 */ /* 0x000fe20003800200 */
[----:B------:R-:W-:Y:S02]  /*10b0*/  LOP3.LUT R25, R11, 0x7ff00000, RZ, 0xc0, !PT ;  /* 0x7ff000000b197812 */ /* 0x000fe400078ec0ff */
[----:B------:R-:W-:Y:S01]  /*10c0*/  LOP3.LUT R9, R8, 0x3ff00000, RZ, 0xfc, !PT ;  /* 0x3ff0000008097812 */ /* 0x000fe200078efcff */
[----:B------:R-:W-:Y:S01]  /*10d0*/  IMAD.MOV.U32 R8, RZ, RZ, R22 ;  /* 0x000000ffff087224 */ /* 0x000fe200078e0016 */
[----:B------:R-:W-:-:S03]  /*10e0*/  LOP3.LUT R28, R23, 0x7ff00000, RZ, 0xc0, !PT ;  /* 0x7ff00000171c7812 */ /* 0x000fc600078ec0ff */
[----:B------:R-:W-:Y:S01]  /*10f0*/  @!P2 LOP3.LUT R14, R23, 0x7ff00000, RZ, 0xc0, !PT ;  /* 0x7ff00000170ea812 */ /* 0x000fe200078ec0ff */
[----:B------:R-:W-:Y:S01]  /*1100*/  @!P2 IMAD.MOV.U32 R18, RZ, RZ, RZ ;  /* 0x000000ffff12a224 */ /* 0x000fe200078e00ff */
[----:B------:R-:W-:Y:S01]  /*1110*/  @!P0 DMUL R8, R22, 8.98846567431157953865e+307 ;  /* 0x7fe0000016088828 */ /* 0x000fe20000000000 */
[C---:B------:R-:W-:Y:S02]  /*1120*/  ISETP.GE.U32.AND P1, PT, R25.reuse, R28, PT ;  /* 0x0000001c1900720c */ /* 0x040fe40003f26070 */
[----:B------:R-:W-:Y:S01]  /*1130*/  @!P2 ISETP.GE.U32.AND P3, PT, R25, R14, PT ;  /* 0x0000000e1900a20c */ /* 0x000fe20003f66070 */
[----:B------:R-:W-:Y:S01]  /*1140*/  IMAD.MOV.U32 R14, RZ, RZ, R10 ;  /* 0x000000ffff0e7224 */ /* 0x000fe200078e000a */
[C---:B------:R-:W-:Y:S01]  /*1150*/  SEL R15, R26.reuse, 0x63400000, !P1 ;  /* 0x634000001a0f7807 */ /* 0x040fe20004800000 */
[----:B------:R-:W0:Y:S01]  /*1160*/  MUFU.RCP64H R17, R9 ;  /* 0x0000000900117308 */ /* 0x000e220000001800 */
[----:B------:R-:W-:Y:S02]  /*1170*/  @!P2 SEL R19, R26, 0x63400000, !P3 ;  /* 0x634000001a13a807 */ /* 0x000fe40005800000 */
[----:B------:R-:W-:-:S02]  /*1180*/  LOP3.LUT R15, R15, 0x800fffff, R11, 0xf8, !PT ;  /* 0x800fffff0f0f7812 */ /* 0x000fc400078ef80b */
        /* <DEDUP_REMOVED lines=46> */
.L_x_54:
        /* <DEDUP_REMOVED lines=12> */
[----:B------:R-:W-:Y:S02]  /*1530*/  @!P0 IMAD.MOV.U32 R16, RZ, RZ, RZ ;  /* 0x000000ffff108224 */ /* 0x000fe400078e00ff */
[----:B------:R-:W-:Y:S02]  /*1540*/  @P0 IMAD.MOV.U32 R16, RZ, RZ, RZ ;  /* 0x000000ffff100224 */ /* 0x000fe400078e00ff */
[----:B------:R-:W-:Y:S01]  /*1550*/  @P0 IMAD.MOV.U32 R17, RZ, RZ, R8 ;  /* 0x000000ffff110224 */ /* 0x000fe200078e0008 */
[----:B------:R-:W-:Y:S06]  /*1560*/  BRA `(.L_x_55) ;  /* 0x0000000000147947 */ /* 0x000fec0003800000 */
.L_x_57:
[----:B------:R-:W-:Y:S01]  /*1570*/  LOP3.LUT R17, R23, 0x80000, RZ, 0xfc, !PT ;  /* 0x0008000017117812 */ /* 0x000fe200078efcff */
[----:B------:R-:W-:Y:S01]  /*1580*/  IMAD.MOV.U32 R16, RZ, RZ, R22 ;  /* 0x000000ffff107224 */ /* 0x000fe200078e0016 */
[----:B------:R-:W-:Y:S06]  /*1590*/  BRA `(.L_x_55) ;  /* 0x0000000000087947 */ /* 0x000fec0003800000 */
.L_x_56:
[----:B------:R-:W-:Y:S01]  /*15a0*/  LOP3.LUT R17, R11, 0x80000, RZ, 0xfc, !PT ;  /* 0x000800000b117812 */ /* 0x000fe200078efcff */
[----:B------:R-:W-:-:S07]  /*15b0*/  IMAD.MOV.U32 R16, RZ, RZ, R10 ;  /* 0x000000ffff107224 */ /* 0x000fce00078e000a */
.L_x_55:
[----:B------:R-:W-:Y:S05]  /*15c0*/  BSYNC.RECONVERGENT B1 ;  /* 0x0000000000017941 */ /* 0x000fea0003800200 */
.L_x_53:
[----:B------:R-:W-:Y:S02]  /*15d0*/  IMAD.MOV.U32 R8, RZ, RZ, R0 ;  /* 0x000000ffff087224 */ /* 0x000fe400078e0000 */
[----:B------:R-:W-:-:S04]  /*15e0*/  IMAD.MOV.U32 R9, RZ, RZ, 0x0 ;  /* 0x00000000ff097424 */ /* 0x000fc800078e00ff */
[----:B------:R-:W-:Y:S05]  /*15f0*/  RET.REL.NODEC R8 `(_Z9dftKernelPK6float2PS_iiii) ;  /* 0xffffffe808807950 */ /* 0x000fea0003c3ffff */
        .weak           $__internal_4_$__cuda_sm3x_div_rn_noftz_f32_slowpath
        .type           $__internal_4_$__cuda_sm3x_div_rn_noftz_f32_slowpath,@function
        .size           $__internal_4_$__cuda_sm3x_div_rn_noftz_f32_slowpath,(.L_x_74 - $__internal_4_$__cuda_sm3x_div_rn_noftz_f32_slowpath)
$__internal_4_$__cuda_sm3x_div_rn_noftz_f32_slowpath:
[----:B------:R-:W-:Y:S01]  /*1600*/  SHF.R.U32.HI R7, RZ, 0x17, R5 ;  /* 0x00000017ff077819 */ /* 0x000fe20000011605 */
[----:B------:R-:W-:Y:S01]  /*1610*/  BSSY.RECONVERGENT B1, `(.L_x_58) ;  /* 0x0000062000017945 */ /* 0x000fe20003800200 */
[----:B------:R-:W-:Y:S02]  /*1620*/  SHF.R.U32.HI R0, RZ, 0x17, R4 ;  /* 0x00000017ff007819 */ /* 0x000fe40000011604 */
[----:B------:R-:W-:Y:S02]  /*1630*/  LOP3.LUT R14, R7, 0xff, RZ, 0xc0, !PT ;  /* 0x000000ff070e7812 */ /* 0x000fe400078ec0ff */
        /* <DEDUP_REMOVED lines=30> */
.L_x_59:
[----:B------:R-:W-:Y:S01]  /*1820*/  LEA R0, R14, 0xc0800000, 0x17 ;  /* 0xc08000000e007811 */ /* 0x000fe200078eb8ff */
[----:B------:R-:W-:Y:S04]  /*1830*/  BSSY.RECONVERGENT B2, `(.L_x_64) ;  /* 0x0000036000027945 */ /* 0x000fe80003800200 */
[----:B------:R-:W-:Y:S02]  /*1840*/  IMAD.IADD R9, R5, 0x1, -R0 ;  /* 0x0000000105097824 */ /* 0x000fe400078e0a00 */
[----:B------:R-:W-:Y:S02]  /*1850*/  VIADD R5, R12, 0xffffff81 ;  /* 0xffffff810c057836 */ /* 0x000fe40000000000 */
[----:B------:R-:W0:Y:S01]  /*1860*/  MUFU.RCP R11, R9 ;  /* 0x00000009000b7308 */ /* 0x000e220000001000 */
[----:B------:R-:W-:Y:S01]  /*1870*/  FADD.FTZ R13, -R9, -RZ ;  /* 0x800000ff090d7221 */ /* 0x000fe20000010100 */
[----:B------:R-:W-:-:S03]  /*1880*/  IMAD R0, R5, -0x800000, R4 ;  /* 0xff80000005007824 */ /* 0x000fc600078e0204 */
[----:B0-----:R-:W-:-:S04]  /*1890*/  FFMA R12, R11, R13, 1 ;  /* 0x3f8000000b0c7423 */ /* 0x001fc8000000000d */
[----:B------:R-:W-:Y:S01]  /*18a0*/  FFMA R15, R11, R12, R11 ;  /* 0x0000000c0b0f7223 */ /* 0x000fe2000000000b */
[----:B------:R-:W-:-:S03]  /*18b0*/  IADD3 R12, PT, PT, R5, 0x7f, -R14 ;  /* 0x0000007f050c7810 */ /* 0x000fc60007ffe80e */
[----:B------:R-:W-:Y:S02]  /*18c0*/  FFMA R4, R0, R15, RZ ;  /* 0x0000000f00047223 */ /* 0x000fe400000000ff */
[----:B------:R-:W-:Y:S02]  /*18d0*/  IMAD.IADD R7, R12, 0x1, R7 ;  /* 0x000000010c077824 */ /* 0x000fe400078e0207 */
        /* <DEDUP_REMOVED lines=17> */
[-CC-:B------:R-:W-:Y:S01]  /*19f0*/  FFMA.RZ R4, R15, R13.reuse, R16.reuse ;  /* 0x0000000d0f047223 */ /* 0x180fe2000000c010 */
[----:B------:R-:W-:Y:S02]  /*1a00*/  VIADD R12, R9, 0x20 ;  /* 0x00000020090c7836 */ /* 0x000fe40000000000 */
[-CC-:B------:R-:W-:Y:S01]  /*1a10*/  FFMA.RM R5, R15, R13.reuse, R16.reuse ;  /* 0x0000000d0f057223 */ /* 0x180fe20000004010 */
[----:B------:R-:W-:Y:S02]  /*1a20*/  ISETP.NE.AND P2, PT, R9, RZ, PT ;  /* 0x000000ff0900720c */ /* 0x000fe40003f45270 */
[----:B------:R-:W-:Y:S01]  /*1a30*/  LOP3.LUT R7, R4, 0x7fffff, RZ, 0xc0, !PT ;  /* 0x007fffff04077812 */ /* 0x000fe200078ec0ff */
[----:B------:R-:W-:Y:S01]  /*1a40*/  FFMA.RP R4, R15, R13, R16 ;  /* 0x0000000d0f047223 */ /* 0x000fe20000008010 */
[----:B------:R-:W-:Y:S01]  /*1a50*/  ISETP.NE.AND P1, PT, R9, RZ, PT ;  /* 0x000000ff0900720c */ /* 0x000fe20003f25270 */
[----:B------:R-:W-:Y:S01]  /*1a60*/  IMAD.MOV R9, RZ, RZ, -R9 ;  /* 0x000000ffff097224 */ /* 0x000fe200078e0a09 */
[----:B------:R-:W-:-:S02]  /*1a70*/  LOP3.LUT R7, R7, 0x800000, RZ, 0xfc, !PT ;  /* 0x0080000007077812 */ /* 0x000fc400078efcff */
[----:B------:R-:W-:Y:S02]  /*1a80*/  FSETP.NEU.FTZ.AND P0, PT, R4, R5, PT ;  /* 0x000000050400720b */ /* 0x000fe40003f1d000 */
[----:B------:R-:W-:Y:S02]  /*1a90*/  SHF.L.U32 R12, R7, R12, RZ ;  /* 0x0000000c070c7219 */ /* 0x000fe400000006ff */
[----:B------:R-:W-:Y:S02]  /*1aa0*/  SEL R4, R9, RZ, P2 ;  /* 0x000000ff09047207 */ /* 0x000fe40001000000 */
[----:B------:R-:W-:Y:S02]  /*1ab0*/  ISETP.NE.AND P1, PT, R12, RZ, P1 ;  /* 0x000000ff0c00720c */ /* 0x000fe40000f25270 */
[----:B------:R-:W-:Y:S02]  /*1ac0*/  SHF.R.U32.HI R4, RZ, R4, R7 ;  /* 0x00000004ff047219 */ /* 0x000fe40000011607 */
[----:B------:R-:W-:-:S02]  /*1ad0*/  PLOP3.LUT P0, PT, P0, P1, PT, 0xf8, 0x8f ;  /* 0x00000000008f781c */ /* 0x000fc40000703f70 */
[----:B------:R-:W-:Y:S02]  /*1ae0*/  SHF.R.U32.HI R12, RZ, 0x1, R4 ;  /* 0x00000001ff0c7819 */ /* 0x000fe40000011604 */
[----:B------:R-:W-:-:S04]  /*1af0*/  SEL R5, RZ, 0x1, !P0 ;  /* 0x00000001ff057807 */ /* 0x000fc80004000000 */
[----:B------:R-:W-:-:S04]  /*1b00*/  LOP3.LUT R5, R5, 0x1, R12, 0xf8, !PT ;  /* 0x0000000105057812 */ /* 0x000fc800078ef80c */
[----:B------:R-:W-:-:S05]  /*1b10*/  LOP3.LUT R5, R5, R4, RZ, 0xc0, !PT ;  /* 0x0000000405057212 */ /* 0x000fca00078ec0ff */
[----:B------:R-:W-:-:S05]  /*1b20*/  IMAD.IADD R5, R12, 0x1, R5 ;  /* 0x000000010c057824 */ /* 0x000fca00078e0205 */
[----:B------:R-:W-:Y:S01]  /*1b30*/  LOP3.LUT R0, R5, R0, RZ, 0xfc, !PT ;  /* 0x0000000005007212 */ /* 0x000fe200078efcff */
[----:B------:R-:W-:Y:S06]  /*1b40*/  BRA `(.L_x_67) ;  /* 0x0000000000107947 */ /* 0x000fec0003800000 */
.L_x_66:
[----:B------:R-:W-:-:S04]  /*1b50*/  LOP3.LUT R0, R0, 0x80000000, RZ, 0xc0, !PT ;  /* 0x8000000000007812 */ /* 0x000fc800078ec0ff */
[----:B------:R-:W-:Y:S01]  /*1b60*/  LOP3.LUT R0, R0, 0x7f800000, RZ, 0xfc, !PT ;  /* 0x7f80000000007812 */ /* 0x000fe200078efcff */
[----:B------:R-:W-:Y:S06]  /*1b70*/  BRA `(.L_x_67) ;  /* 0x0000000000047947 */ /* 0x000fec0003800000 */
.L_x_65:
[----:B------:R-:W-:-:S07]  /*1b80*/  IMAD R0, R7, 0x800000, R0 ;  /* 0x0080000007007824 */ /* 0x000fce00078e0200 */
.L_x_67:
[----:B------:R-:W-:Y:S05]  /*1b90*/  BSYNC.RECONVERGENT B2 ;  /* 0x0000000000027941 */ /* 0x000fea0003800200 */
.L_x_64:
[----:B------:R-:W-:Y:S05]  /*1ba0*/  BRA `(.L_x_68) ;  /* 0x0000000000207947 */ /* 0x000fea0003800000 */
.L_x_63:
[----:B------:R-:W-:-:S04]  /*1bb0*/  LOP3.LUT R0, R5, 0x80000000, R4, 0x48, !PT ;  /* 0x8000000005007812 */ /* 0x000fc800078e4804 */
[----:B------:R-:W-:Y:S01]  /*1bc0*/  LOP3.LUT R0, R0, 0x7f800000, RZ, 0xfc, !PT ;  /* 0x7f80000000007812 */ /* 0x000fe200078efcff */
[----:B------:R-:W-:Y:S06]  /*1bd0*/  BRA `(.L_x_68) ;  /* 0x0000000000147947 */ /* 0x000fec0003800000 */
.L_x_62:
[----:B------:R-:W-:Y:S01]  /*1be0*/  LOP3.LUT R0, R5, 0x80000000, R4, 0x48, !PT ;  /* 0x8000000005007812 */ /* 0x000fe200078e4804 */
[----:B------:R-:W-:Y:S06]  /*1bf0*/  BRA `(.L_x_68) ;  /* 0x00000000000c7947 */ /* 0x000fec0003800000 */
.L_x_61:
[----:B------:R-:W0:Y:S01]  /*1c00*/  MUFU.RSQ R0, -QNAN ;  /* 0xffc0000000007908 */ /* 0x000e220000001400 */
[----:B------:R-:W-:Y:S05]  /*1c10*/  BRA `(.L_x_68) ;  /* 0x0000000000047947 */ /* 0x000fea0003800000 */
.L_x_60:
[----:B------:R-:W-:-:S07]  /*1c20*/  FADD.FTZ R0, R4, R5 ;  /* 0x0000000504007221 */ /* 0x000fce0000010000 */
.L_x_68:
[----:B------:R-:W-:Y:S05]  /*1c30*/  BSYNC.RECONVERGENT B1 ;  /* 0x0000000000017941 */ /* 0x000fea0003800200 */
.L_x_58:
[----:B------:R-:W-:-:S04]  /*1c40*/  IMAD.MOV.U32 R11, RZ, RZ, 0x0 ;  /* 0x00000000ff0b7424 */ /* 0x000fc800078e00ff */
[----:B0-----:R-:W-:Y:S05]  /*1c50*/  RET.REL.NODEC R10 `(_Z9dftKernelPK6float2PS_iiii) ;  /* 0xffffffe00ae87950 */ /* 0x001fea0003c3ffff */
.L_x_69:
        /* <DEDUP_REMOVED lines=10> */
.L_x_74:


//--------------------- .nv.global.init           --------------------------
	.section	.nv.global.init,"aw",@progbits
	.align	4
.nv.global.init:
	.type		__cudart_i2opi_f,@object
	.size		__cudart_i2opi_f,(.L_28 - __cudart_i2opi_f)
__cudart_i2opi_f:
        /*0000*/ 	.byte	0x41, 0x90, 0x43, 0x3c, 0x99, 0x95, 0x62, 0xdb, 0xc0, 0xdd, 0x34, 0xf5, 0xd1, 0x57, 0x27, 0xfc
        /*0010*/ 	.byte	0x29, 0x15, 0x44, 0x4e, 0x6e, 0x83, 0xf9, 0xa2
.L_28:


//--------------------- .nv.shared.reserved.0     --------------------------
	.section	.nv.shared.reserved.0,"aw",@nobits
	.weak		__nv_reservedSMEM_offset_0_alias
	.size		__nv_reservedSMEM_offset_0_alias, 0, 64
	.other		__nv_reservedSMEM_offset_0_alias,@"STO_CUDA_RESERVED_SHARED STV_DEFAULT"
__nv_reservedSMEM_offset_0_alias:
	.zero		0
	.zero		64


//--------------------- .nv.global                --------------------------
	.section	.nv.global,"aw",@nobits
.nv.global:
	.type		_ZN34_INTERNAL_a2e1769d_4_k_cu_a7998e654cuda3std3__48in_placeE,@object
	.size		_ZN34_INTERNAL_a2e1769d_4_k_cu_a7998e654cuda3std3__48in_placeE,(_ZN34_INTERNAL_a2e1769d_4_k_cu_a7998e654cuda3std6ranges3__45__cpo8distanceE - _ZN34_INTERNAL_a2e1769d_4_k_cu_a7998e654cuda3std3__48in_placeE)
_ZN34_INTERNAL_a2e1769d_4_k_cu_a7998e654cuda3std3__48in_placeE:
	.zero		1
	.type		_ZN34_INTERNAL_a2e1769d_4_k_cu_a7998e654cuda3std6ranges3__45__cpo8distanceE,@object
	.size		_ZN34_INTERNAL_a2e1769d_4_k_cu_a7998e654cuda3std6ranges3__45__cpo8distanceE,(_ZN34_INTERNAL_a2e1769d_4_k_cu_a7998e654cuda3std3__45__cpo6cbeginE - _ZN34_INTERNAL_a2e1769d_4_k_cu_a7998e654cuda3std6ranges3__45__cpo8distanceE)
_ZN34_INTERNAL_a2e1769d_4_k_cu_a7998e654cuda3std6ranges3__45__cpo8distanceE:
	.zero		1
	.type		_ZN34_INTERNAL_a2e1769d_4_k_cu_a7998e654cuda3std3__45__cpo6cbeginE,@object
	.size		_ZN34_INTERNAL_a2e1769d_4_k_cu_a7998e654cuda3std3__45__cpo6cbeginE,(_ZN34_INTERNAL_a2e1769d_4_k_cu_a7998e654cuda3std6ranges3__45__cpo7advanceE - _ZN34_INTERNAL_a2e1769d_4_k_cu_a7998e654cuda3std3__45__cpo6cbeginE)
_ZN34_INTERNAL_a2e1769d_4_k_cu_a7998e654cuda3std3__45__cpo6cbeginE:
	.zero		1
	.type		_ZN34_INTERNAL_a2e1769d_4_k_cu_a7998e654cuda3std6ranges3__45__cpo7advanceE,@object
	.size		_ZN34_INTERNAL_a2e1769d_4_k_cu_a7998e654cuda3std6ranges3__45__cpo7advanceE,(_ZN34_INTERNAL_a2e1769d_4_k_cu_a7998e654cuda3std3__45__cpo7crbeginE - _ZN34_INTERNAL_a2e1769d_4_k_cu_a7998e654cuda3std6ranges3__45__cpo7advanceE)
_ZN34_INTERNAL_a2e1769d_4_k_cu_a7998e654cuda3std6ranges3__45__cpo7advanceE:
	.zero		1
	.type		_ZN34_INTERNAL_a2e1769d_4_k_cu_a7998e654cuda3std3__45__cpo7crbeginE,@object
	.size		_ZN34_INTERNAL_a2e1769d_4_k_cu_a7998e654cuda3std3__45__cpo7crbeginE,(_ZN34_INTERNAL_a2e1769d_4_k_cu_a7998e654cuda3std6ranges3__45__cpo4dataE - _ZN34_INTERNAL_a2e1769d_4_k_cu_a7998e654cuda3std3__45__cpo7crbeginE)
_ZN34_INTERNAL_a2e1769d_4_k_cu_a7998e654cuda3std3__45__cpo7crbeginE:
	.zero		1
	.type		_ZN34_INTERNAL_a2e1769d_4_k_cu_a7998e654cuda3std6ranges3__45__cpo4dataE,@object
	.size		_ZN34_INTERNAL_a2e1769d_4_k_cu_a7998e654cuda3std6ranges3__45__cpo4dataE,(_ZN34_INTERNAL_a2e1769d_4_k_cu_a7998e654cuda3std6ranges3__45__cpo5beginE - _ZN34_INTERNAL_a2e1769d_4_k_cu_a7998e654cuda3std6ranges3__45__cpo4dataE)
_ZN34_INTERNAL_a2e1769d_4_k_cu_a7998e654cuda3std6ranges3__45__cpo4dataE:
	.zero		1
	.type		_ZN34_INTERNAL_a2e1769d_4_k_cu_a7998e654cuda3std6ranges3__45__cpo5beginE,@object
	.size		_ZN34_INTERNAL_a2e1769d_4_k_cu_a7998e654cuda3std6ranges3__45__cpo5beginE,(_ZN34_INTERNAL_a2e1769d_4_k_cu_a7998e654cuda3std3__436_GLOBAL__N__a2e1769d_4_k_cu_a7998e656ignoreE - _ZN34_INTERNAL_a2e1769d_4_k_cu_a7998e654cuda3std6ranges3__45__cpo5beginE)
_ZN34_INTERNAL_a2e1769d_4_k_cu_a7998e654cuda3std6ranges3__45__cpo5beginE:
	.zero		1
	.type		_ZN34_INTERNAL_a2e1769d_4_k_cu_a7998e654cuda3std3__436_GLOBAL__N__a2e1769d_4_k_cu_a7998e656ignoreE,@object
	.size		_ZN34_INTERNAL_a2e1769d_4_k_cu_a7998e654cuda3std3__436_GLOBAL__N__a2e1769d_4_k_cu_a7998e656ignoreE,(_ZN34_INTERNAL_a2e1769d_4_k_cu_a7998e654cuda3std6ranges3__45__cpo4sizeE - _ZN34_INTERNAL_a2e1769d_4_k_cu_a7998e654cuda3std3__436_GLOBAL__N__a2e1769d_4_k_cu_a7998e656ignoreE)
_ZN34_INTERNAL_a2e1769d_4_k_cu_a7998e654cuda3std3__436_GLOBAL__N__a2e1769d_4_k_cu_a7998e656ignoreE:
	.zero		1
	.type		_ZN34_INTERNAL_a2e1769d_4_k_cu_a7998e654cuda3std6ranges3__45__cpo4sizeE,@object
	.size		_ZN34_INTERNAL_a2e1769d_4_k_cu_a7998e654cuda3std6ranges3__45__cpo4sizeE,(_ZN34_INTERNAL_a2e1769d_4_k_cu_a7998e654cuda3std3__45__cpo5beginE - _ZN34_INTERNAL_a2e1769d_4_k_cu_a7998e654cuda3std6ranges3__45__cpo4sizeE)
_ZN34_INTERNAL_a2e1769d_4_k_cu_a7998e654cuda3std6ranges3__45__cpo4sizeE:
	.zero		1
	.type		_ZN34_INTERNAL_a2e1769d_4_k_cu_a7998e654cuda3std3__45__cpo5beginE,@object
	.size		_ZN34_INTERNAL_a2e1769d_4_k_cu_a7998e654cuda3std3__45__cpo5beginE,(_ZN34_INTERNAL_a2e1769d_4_k_cu_a7998e654cuda3std6ranges3__45__cpo6cbeginE - _ZN34_INTERNAL_a2e1769d_4_k_cu_a7998e654cuda3std3__45__cpo5beginE)
_ZN34_INTERNAL_a2e1769d_4_k_cu_a7998e654cuda3std3__45__cpo5beginE:
	.zero		1
	.type		_ZN34_INTERNAL_a2e1769d_4_k_cu_a7998e654cuda3std6ranges3__45__cpo6cbeginE,@object
	.size		_ZN34_INTERNAL_a2e1769d_4_k_cu_a7998e654cuda3std6ranges3__45__cpo6cbeginE,(_ZN34_INTERNAL_a2e1769d_4_k_cu_a7998e654cuda3std3__45__cpo6rbeginE - _ZN34_INTERNAL_a2e1769d_4_k_cu_a7998e654cuda3std6ranges3__45__cpo6cbeginE)
_ZN34_INTERNAL_a2e1769d_4_k_cu_a7998e654cuda3std6ranges3__45__cpo6cbeginE:
	.zero		1
	.type		_ZN34_INTERNAL_a2e1769d_4_k_cu_a7998e654cuda3std3__45__cpo6rbeginE,@object
	.size		_ZN34_INTERNAL_a2e1769d_4_k_cu_a7998e654cuda3std3__45__cpo6rbeginE,(_ZN34_INTERNAL_a2e1769d_4_k_cu_a7998e654cuda3std6ranges3__45__cpo4nextE - _ZN34_INTERNAL_a2e1769d_4_k_cu_a7998e654cuda3std3__45__cpo6rbeginE)
_ZN34_INTERNAL_a2e1769d_4_k_cu_a7998e654cuda3std3__45__cpo6rbeginE:
	.zero		1
	.type		_ZN34_INTERNAL_a2e1769d_4_k_cu_a7998e654cuda3std6ranges3__45__cpo4nextE,@object
	.size		_ZN34_INTERNAL_a2e1769d_4_k_cu_a7998e654cuda3std6ranges3__45__cpo4nextE,(_ZN34_INTERNAL_a2e1769d_4_k_cu_a7998e654cuda3std6ranges3__45__cpo4swapE - _ZN34_INTERNAL_a2e1769d_4_k_cu_a7998e654cuda3std6ranges3__45__cpo4nextE)
_ZN34_INTERNAL_a2e1769d_4_k_cu_a7998e654cuda3std6ranges3__45__cpo4nextE:
	.zero		1
	.type		_ZN34_INTERNAL_a2e1769d_4_k_cu_a7998e654cuda3std6ranges3__45__cpo4swapE,@object
	.size		_ZN34_INTERNAL_a2e1769d_4_k_cu_a7998e654cuda3std6ranges3__45__cpo4swapE,(_ZN34_INTERNAL_a2e1769d_4_k_cu_a7998e654cuda3std3__420unreachable_sentinelE - _ZN34_INTERNAL_a2e1769d_4_k_cu_a7998e654cuda3std6ranges3__45__cpo4swapE)
_ZN34_INTERNAL_a2e1769d_4_k_cu_a7998e654cuda3std6ranges3__45__cpo4swapE:
	.zero		1
	.type		_ZN34_INTERNAL_a2e1769d_4_k_cu_a7998e654cuda3std3__420unreachable_sentinelE,@object
	.size		_ZN34_INTERNAL_a2e1769d_4_k_cu_a7998e654cuda3std3__420unreachable_sentinelE,(_ZN34_INTERNAL_a2e1769d_4_k_cu_a7998e656thrust24THRUST_300001_SM_1000_NS6system6detail10sequential3seqE - _ZN34_INTERNAL_a2e1769d_4_k_cu_a7998e654cuda3std3__420unreachable_sentinelE)
_ZN34_INTERNAL_a2e1769d_4_k_cu_a7998e654cuda3std3__420unreachable_sentinelE:
	.zero		1
	.type		_ZN34_INTERNAL_a2e1769d_4_k_cu_a7998e656thrust24THRUST_300001_SM_1000_NS6system6detail10sequential3seqE,@object
	.size		_ZN34_INTERNAL_a2e1769d_4_k_cu_a7998e656thrust24THRUST_300001_SM_1000_NS6system6detail10sequential3seqE,(_ZN34_INTERNAL_a2e1769d_4_k_cu_a7998e654cuda3std3__45__cpo4cendE - _ZN34_INTERNAL_a2e1769d_4_k_cu_a7998e656thrust24THRUST_300001_SM_1000_NS6system6detail10sequential3seqE)
_ZN34_INTERNAL_a2e1769d_4_k_cu_a7998e656thrust24THRUST_300001_SM_1000_NS6system6detail10sequential3seqE:
	.zero		1
	.type		_ZN34_INTERNAL_a2e1769d_4_k_cu_a7998e654cuda3std3__45__cpo4cendE,@object
	.size		_ZN34_INTERNAL_a2e1769d_4_k_cu_a7998e654cuda3std3__45__cpo4cendE,(_ZN34_INTERNAL_a2e1769d_4_k_cu_a7998e654cuda3std6ranges3__45__cpo9iter_swapE - _ZN34_INTERNAL_a2e1769d_4_k_cu_a7998e654cuda3std3__45__cpo4cendE)
_ZN34_INTERNAL_a2e1769d_4_k_cu_a7998e654cuda3std3__45__cpo4cendE:
	.zero		1
	.type		_ZN34_INTERNAL_a2e1769d_4_k_cu_a7998e654cuda3std6ranges3__45__cpo9iter_swapE,@object
	.size		_ZN34_INTERNAL_a2e1769d_4_k_cu_a7998e654cuda3std6ranges3__45__cpo9iter_swapE,(_ZN34_INTERNAL_a2e1769d_4_k_cu_a7998e654cuda3std3__45__cpo5crendE - _ZN34_INTERNAL_a2e1769d_4_k_cu_a7998e654cuda3std6ranges3__45__cpo9iter_swapE)
_ZN34_INTERNAL_a2e1769d_4_k_cu_a7998e654cuda3std6ranges3__45__cpo9iter_swapE:
	.zero		1
	.type		_ZN34_INTERNAL_a2e1769d_4_k_cu_a7998e654cuda3std3__45__cpo5crendE,@object
	.size		_ZN34_INTERNAL_a2e1769d_4_k_cu_a7998e654cuda3std3__45__cpo5crendE,(_ZN34_INTERNAL_a2e1769d_4_k_cu_a7998e654cuda3std6ranges3__45__cpo5cdataE - _ZN34_INTERNAL_a2e1769d_4_k_cu_a7998e654cuda3std3__45__cpo5crendE)
_ZN34_INTERNAL_a2e1769d_4_k_cu_a7998e654cuda3std3__45__cpo5crendE:
	.zero		1
	.type		_ZN34_INTERNAL_a2e1769d_4_k_cu_a7998e654cuda3std6ranges3__45__cpo5cdataE,@object
	.size		_ZN34_INTERNAL_a2e1769d_4_k_cu_a7998e654cuda3std6ranges3__45__cpo5cdataE,(_ZN34_INTERNAL_a2e1769d_4_k_cu_a7998e654cuda3std6ranges3__45__cpo3endE - _ZN34_INTERNAL_a2e1769d_4_k_cu_a7998e654cuda3std6ranges3__45__cpo5cdataE)
_ZN34_INTERNAL_a2e1769d_4_k_cu_a7998e654cuda3std6ranges3__45__cpo5cdataE:
	.zero		1
	.type		_ZN34_INTERNAL_a2e1769d_4_k_cu_a7998e654cuda3std6ranges3__45__cpo3endE,@object
	.size		_ZN34_INTERNAL_a2e1769d_4_k_cu_a7998e654cuda3std6ranges3__45__cpo3endE,(_ZN34_INTERNAL_a2e1769d_4_k_cu_a7998e654cuda3std3__419piecewise_constructE - _ZN34_INTERNAL_a2e1769d_4_k_cu_a7998e654cuda3std6ranges3__45__cpo3endE)
_ZN34_INTERNAL_a2e1769d_4_k_cu_a7998e654cuda3std6ranges3__45__cpo3endE:
	.zero		1
	.type		_ZN34_INTERNAL_a2e1769d_4_k_cu_a7998e654cuda3std3__419piecewise_constructE,@object
	.size		_ZN34_INTERNAL_a2e1769d_4_k_cu_a7998e654cuda3std3__419piecewise_constructE,(_ZN34_INTERNAL_a2e1769d_4_k_cu_a7998e654cuda3std6ranges3__45__cpo5ssizeE - _ZN34_INTERNAL_a2e1769d_4_k_cu_a7998e654cuda3std3__419piecewise_constructE)
_ZN34_INTERNAL_a2e1769d_4_k_cu_a7998e654cuda3std3__419piecewise_constructE:
	.zero		1
	.type		_ZN34_INTERNAL_a2e1769d_4_k_cu_a7998e654cuda3std6ranges3__45__cpo5ssizeE,@object
	.size		_ZN34_INTERNAL_a2e1769d_4_k_cu_a7998e654cuda3std6ranges3__45__cpo5ssizeE,(_ZN34_INTERNAL_a2e1769d_4_k_cu_a7998e654cuda3std3__45__cpo3endE - _ZN34_INTERNAL_a2e1769d_4_k_cu_a7998e654cuda3std6ranges3__45__cpo5ssizeE)
_ZN34_INTERNAL_a2e1769d_4_k_cu_a7998e654cuda3std6ranges3__45__cpo5ssizeE:
	.zero		1
	.type		_ZN34_INTERNAL_a2e1769d_4_k_cu_a7998e654cuda3std3__45__cpo3endE,@object
	.size		_ZN34_INTERNAL_a2e1769d_4_k_cu_a7998e654cuda3std3__45__cpo3endE,(_ZN34_INTERNAL_a2e1769d_4_k_cu_a7998e654cuda3std6ranges3__45__cpo4cendE - _ZN34_INTERNAL_a2e1769d_4_k_cu_a7998e654cuda3std3__45__cpo3endE)
_ZN34_INTERNAL_a2e1769d_4_k_cu_a7998e654cuda3std3__45__cpo3endE:
	.zero		1
	.type		_ZN34_INTERNAL_a2e1769d_4_k_cu_a7998e654cuda3std6ranges3__45__cpo4cendE,@object
	.size		_ZN34_INTERNAL_a2e1769d_4_k_cu_a7998e654cuda3std6ranges3__45__cpo4cendE,(_ZN34_INTERNAL_a2e1769d_4_k_cu_a7998e654cuda3std3__45__cpo4rendE - _ZN34_INTERNAL_a2e1769d_4_k_cu_a7998e654cuda3std6ranges3__45__cpo4cendE)
_ZN34_INTERNAL_a2e1769d_4_k_cu_a7998e654cuda3std6ranges3__45__cpo4cendE:
	.zero		1
	.type		_ZN34_INTERNAL_a2e1769d_4_k_cu_a7998e654cuda3std3__45__cpo4rendE,@object
	.size		_ZN34_INTERNAL_a2e1769d_4_k_cu_a7998e654cuda3std3__45__cpo4rendE,(_ZN34_INTERNAL_a2e1769d_4_k_cu_a7998e654cuda3std6ranges3__45__cpo4prevE - _ZN34_INTERNAL_a2e1769d_4_k_cu_a7998e654cuda3std3__45__cpo4rendE)
_ZN34_INTERNAL_a2e1769d_4_k_cu_a7998e654cuda3std3__45__cpo4rendE:
	.zero		1
	.type		_ZN34_INTERNAL_a2e1769d_4_k_cu_a7998e654cuda3std6ranges3__45__cpo4prevE,@object
	.size		_ZN34_INTERNAL_a2e1769d_4_k_cu_a7998e654cuda3std6ranges3__45__cpo4prevE,(_ZN34_INTERNAL_a2e1769d_4_k_cu_a7998e654cuda3std6ranges3__45__cpo9iter_moveE - _ZN34_INTERNAL_a2e1769d_4_k_cu_a7998e654cuda3std6ranges3__45__cpo4prevE)
_ZN34_INTERNAL_a2e1769d_4_k_cu_a7998e654cuda3std6ranges3__45__cpo4prevE:
	.zero		1
	.type		_ZN34_INTERNAL_a2e1769d_4_k_cu_a7998e654cuda3std6ranges3__45__cpo9iter_moveE,@object
	.size		_ZN34_INTERNAL_a2e1769d_4_k_cu_a7998e654cuda3std6ranges3__45__cpo9iter_moveE,(.L_13 - _ZN34_INTERNAL_a2e1769d_4_k_cu_a7998e654cuda3std6ranges3__45__cpo9iter_moveE)
_ZN34_INTERNAL_a2e1769d_4_k_cu_a7998e654cuda3std6ranges3__45__cpo9iter_moveE:
	.zero		1
.L_13:


//--------------------- .nv.constant0._Z9avgKernelPfii --------------------------
	.section	.nv.constant0._Z9avgKernelPfii,"a",@progbits
	.sectionflags	@""
	.align	4
.nv.constant0._Z9avgKernelPfii:
	.zero		912


//--------------------- .nv.constant0._Z9dftKernelPK6float2Pfiiii --------------------------
	.section	.nv.constant0._Z9dftKernelPK6float2Pfiiii,"a",@progbits
	.sectionflags	@""
	.align	4
.nv.constant0._Z9dftKernelPK6float2Pfiiii:
	.zero		928


//--------------------- .nv.constant0._Z9dftKernelPK6float2PS_iiii --------------------------
	.section	.nv.constant0._Z9dftKernelPK6float2PS_iiii,"a",@progbits
	.sectionflags	@""
	.align	4
.nv.constant0._Z9dftKernelPK6float2PS_iiii:
	.zero		928


//--------------------- SYMBOLS --------------------------

	.type		.nv.reservedSmem.offset0,@object
	.size		.nv.reservedSmem.offset0,0x4
